//
// Generated by NVIDIA NVVM Compiler
//
// Compiler Build ID: CL-36424714
// Cuda compilation tools, release 13.0, V13.0.88
// Based on NVVM 20.0.0
//

.version 9.0
.target sm_100
.address_size 64

	// .globl	_Z11cuda_kernelPjS_S_ii
.extern .func  (.param .b32 func_retval0) vprintf
(
	.param .b64 vprintf_param_0,
	.param .b64 vprintf_param_1
)
;
// _ZZ11cuda_kernelPjS_S_iiE3sum has been demoted
.global .align 1 .b8 $str[12] = {99, 117, 114, 114, 101, 110, 116, 58, 37, 100, 10};

.visible .entry _Z11cuda_kernelPjS_S_ii(
	.param .u64 .ptr .align 1 _Z11cuda_kernelPjS_S_ii_param_0,
	.param .u64 .ptr .align 1 _Z11cuda_kernelPjS_S_ii_param_1,
	.param .u64 .ptr .align 1 _Z11cuda_kernelPjS_S_ii_param_2,
	.param .u32 _Z11cuda_kernelPjS_S_ii_param_3,
	.param .u32 _Z11cuda_kernelPjS_S_ii_param_4
)
{
	.local .align 16 .b8 	__local_depot0[2400];
	.reg .b64 	%SP;
	.reg .b64 	%SPL;
	.reg .pred 	%p<222>;
	.reg .b32 	%r<316>;
	.reg .b64 	%rd<1089>;
	// demoted variable
	.shared .align 4 .b8 _ZZ11cuda_kernelPjS_S_iiE3sum[384];
	mov.u64 	%SPL, __local_depot0;
	cvta.local.u64 	%SP, %SPL;
	ld.param.u64 	%rd382, [_Z11cuda_kernelPjS_S_ii_param_0];
	ld.param.u64 	%rd383, [_Z11cuda_kernelPjS_S_ii_param_1];
	ld.param.u32 	%r104, [_Z11cuda_kernelPjS_S_ii_param_3];
	ld.param.u32 	%r102, [_Z11cuda_kernelPjS_S_ii_param_4];
	cvta.to.global.u64 	%rd1, %rd383;
	cvta.to.global.u64 	%rd2, %rd382;
	add.u64 	%rd3, %SPL, 0;
	add.u64 	%rd4, %SPL, 216;
	add.u64 	%rd5, %SPL, 432;
	add.u64 	%rd6, %SPL, 648;
	add.u64 	%rd7, %SPL, 864;
	add.u64 	%rd8, %SPL, 0;
	add.u64 	%rd9, %SPL, 216;
	add.u64 	%rd10, %SPL, 432;
	add.u64 	%rd11, %SPL, 648;
	add.u64 	%rd12, %SPL, 864;
	add.u64 	%rd13, %SPL, 0;
	add.u64 	%rd14, %SPL, 216;
	add.u64 	%rd15, %SPL, 432;
	add.u64 	%rd16, %SPL, 648;
	add.u64 	%rd17, %SPL, 864;
	add.u64 	%rd18, %SPL, 0;
	add.u64 	%rd19, %SPL, 216;
	add.u64 	%rd20, %SPL, 432;
	add.u64 	%rd21, %SPL, 648;
	add.u64 	%rd22, %SPL, 864;
	add.u64 	%rd23, %SPL, 1088;
	mov.u32 	%r1, %tid.x;
	mov.u32 	%r2, %ctaid.x;
	mov.u32 	%r105, %ntid.x;
	mad.lo.s32 	%r3, %r2, %r105, %r1;
	setp.ge.s32 	%p1, %r3, %r104;
	mov.b32 	%r315, 0;
	@%p1 bra 	$L__BB0_201;
	st.local.u32 	[%rd23+1252], %r3;
	mov.b32 	%r106, 1;
	mov.b32 	%r107, 0;
	st.local.v2.u32 	[%rd23+1296], {%r107, %r106};
	mov.b32 	%r108, 2;
	st.local.u32 	[%rd23+1304], %r108;
	mov.b64 	%rd405, 0;
	st.local.v2.u64 	[%rd23+1280], {%rd405, %rd405};
	st.local.u64 	[%rd23+1272], %rd405;
	st.local.v2.u64 	[%rd23+16], {%rd405, %rd405};
	st.local.v2.u64 	[%rd23], {%rd405, %rd405};
	setp.eq.s32 	%p2, %r102, 0;
	@%p2 bra 	$L__BB0_14;
	and.b32  	%r4, %r102, 15;
	setp.lt.u32 	%p3, %r102, 16;
	mov.b32 	%r280, 0;
	@%p3 bra 	$L__BB0_5;
	and.b32  	%r280, %r102, -16;
	mov.b32 	%r278, 0;
$L__BB0_4:
	.pragma "nounroll";
	mul.wide.u32 	%rd406, %r278, 8;
	add.s64 	%rd407, %rd23, %rd406;
	mov.b64 	%rd408, -1;
	st.local.v2.u64 	[%rd407+32], {%rd408, %rd408};
	st.local.v2.u64 	[%rd407+48], {%rd408, %rd408};
	st.local.v2.u64 	[%rd407+64], {%rd408, %rd408};
	st.local.v2.u64 	[%rd407+80], {%rd408, %rd408};
	st.local.v2.u64 	[%rd407+96], {%rd408, %rd408};
	st.local.v2.u64 	[%rd407+112], {%rd408, %rd408};
	st.local.v2.u64 	[%rd407+128], {%rd408, %rd408};
	st.local.v2.u64 	[%rd407+144], {%rd408, %rd408};
	add.s32 	%r278, %r278, 16;
	setp.ne.s32 	%p4, %r278, %r280;
	@%p4 bra 	$L__BB0_4;
$L__BB0_5:
	setp.eq.s32 	%p5, %r4, 0;
	@%p5 bra 	$L__BB0_14;
	and.b32  	%r9, %r102, 7;
	setp.lt.u32 	%p6, %r4, 8;
	@%p6 bra 	$L__BB0_8;
	mul.wide.u32 	%rd409, %r280, 8;
	add.s64 	%rd410, %rd23, %rd409;
	mov.b64 	%rd411, -1;
	st.local.u64 	[%rd410+32], %rd411;
	st.local.u64 	[%rd410+40], %rd411;
	st.local.u64 	[%rd410+48], %rd411;
	st.local.u64 	[%rd410+56], %rd411;
	st.local.u64 	[%rd410+64], %rd411;
	st.local.u64 	[%rd410+72], %rd411;
	st.local.u64 	[%rd410+80], %rd411;
	st.local.u64 	[%rd410+88], %rd411;
	add.s32 	%r280, %r280, 8;
$L__BB0_8:
	setp.eq.s32 	%p7, %r9, 0;
	@%p7 bra 	$L__BB0_14;
	and.b32  	%r12, %r102, 3;
	setp.lt.u32 	%p8, %r9, 4;
	@%p8 bra 	$L__BB0_11;
	mul.wide.u32 	%rd412, %r280, 8;
	add.s64 	%rd413, %rd23, %rd412;
	mov.b64 	%rd414, -1;
	st.local.u64 	[%rd413+32], %rd414;
	st.local.u64 	[%rd413+40], %rd414;
	st.local.u64 	[%rd413+48], %rd414;
	st.local.u64 	[%rd413+56], %rd414;
	add.s32 	%r280, %r280, 4;
$L__BB0_11:
	setp.eq.s32 	%p9, %r12, 0;
	@%p9 bra 	$L__BB0_14;
	mov.b32 	%r283, 0;
$L__BB0_13:
	.pragma "nounroll";
	mul.wide.u32 	%rd415, %r280, 8;
	add.s64 	%rd416, %rd23, %rd415;
	mov.b64 	%rd417, -1;
	st.local.u64 	[%rd416+32], %rd417;
	add.s32 	%r280, %r280, 1;
	add.s32 	%r283, %r283, 1;
	setp.ne.s32 	%p10, %r283, %r12;
	@%p10 bra 	$L__BB0_13;
$L__BB0_14:
	add.s64 	%rd24, %rd23, 32;
	ld.local.v2.u64 	{%rd990, %rd991}, [%rd23+32];
	ld.local.v2.u64 	{%rd27, %rd28}, [%rd23+48];
	ld.local.v2.u64 	{%rd29, %rd30}, [%rd23+64];
	ld.local.v2.u64 	{%rd31, %rd32}, [%rd23+80];
	ld.local.v2.u64 	{%rd33, %rd34}, [%rd23+96];
	ld.local.v2.u64 	{%rd35, %rd36}, [%rd23+112];
	ld.local.v2.u64 	{%rd37, %rd38}, [%rd23+128];
	ld.local.v2.u64 	{%rd39, %rd40}, [%rd23+144];
	ld.local.v2.u64 	{%rd41, %rd42}, [%rd23+160];
	ld.local.v2.u64 	{%rd43, %rd44}, [%rd23+176];
	ld.local.v2.u64 	{%rd45, %rd46}, [%rd23+192];
	ld.local.v2.u64 	{%rd47, %rd48}, [%rd23+208];
	ld.local.v2.u64 	{%rd49, %rd50}, [%rd23+224];
	ld.local.u64 	%rd51, [%rd23+240];
	mov.b64 	%rd993, 0;
	st.local.v2.u64 	[%rd23+992], {%rd993, %rd993};
	st.local.v2.u64 	[%rd23+1008], {%rd993, %rd993};
	st.local.v2.u64 	[%rd23+1024], {%rd990, %rd991};
	st.local.v2.u64 	[%rd23+1040], {%rd27, %rd28};
	st.local.v2.u64 	[%rd23+1056], {%rd29, %rd30};
	st.local.v2.u64 	[%rd23+1072], {%rd31, %rd32};
	st.local.v2.u64 	[%rd23+1088], {%rd33, %rd34};
	st.local.v2.u64 	[%rd23+1104], {%rd35, %rd36};
	st.local.v2.u64 	[%rd23+1120], {%rd37, %rd38};
	st.local.v2.u64 	[%rd23+1136], {%rd39, %rd40};
	st.local.v2.u64 	[%rd23+1152], {%rd41, %rd42};
	st.local.v2.u64 	[%rd23+1168], {%rd43, %rd44};
	st.local.v2.u64 	[%rd23+1184], {%rd45, %rd46};
	st.local.v2.u64 	[%rd23+1200], {%rd47, %rd48};
	st.local.v2.u64 	[%rd23+1216], {%rd49, %rd50};
	st.local.u64 	[%rd23+1232], %rd51;
	ld.local.u32 	%r285, [%rd23+1252];
	mul.wide.u32 	%rd419, %r285, 4;
	add.s64 	%rd420, %rd2, %rd419;
	ld.global.u32 	%rd52, [%rd420];
	setp.eq.s64 	%p11, %rd990, %rd52;
	mov.u64 	%rd992, %rd993;
	mov.u64 	%rd995, %rd993;
	@%p11 bra 	$L__BB0_24;
	setp.eq.s64 	%p12, %rd990, -1;
	@%p12 bra 	$L__BB0_23;
	setp.ne.s64 	%p13, %rd990, 0;
	@%p13 bra 	$L__BB0_18;
	cvt.u32.u64 	%r113, %rd52;
	setp.ne.s64 	%p14, %rd991, -1;
	setp.eq.s32 	%p15, %r113, 1;
	and.pred  	%p16, %p14, %p15;
	mov.b32 	%r315, 0;
	@%p16 bra 	$L__BB0_201;
	bra.uni 	$L__BB0_23;
$L__BB0_18:
	cvt.u32.u64 	%r115, %rd52;
	setp.eq.s32 	%p17, %r115, 0;
	mov.b32 	%r315, 0;
	@%p17 bra 	$L__BB0_201;
	add.s32 	%r117, %r102, -1;
	cvt.s64.s32 	%rd421, %r117;
	setp.eq.s64 	%p18, %rd52, %rd421;
	@%p18 bra 	$L__BB0_201;
	setp.ne.s32 	%p19, %r102, 1;
	@%p19 bra 	$L__BB0_23;
	setp.ge.u64 	%p20, %rd990, %rd52;
	@%p20 bra 	$L__BB0_201;
	sub.s64 	%rd422, 1, %rd990;
	setp.le.u64 	%p21, %rd422, %rd52;
	@%p21 bra 	$L__BB0_201;
$L__BB0_23:
	st.local.u64 	[%rd23+32], %rd52;
	cvt.u32.u64 	%r120, %rd52;
	mov.b64 	%rd995, 1;
	shl.b64 	%rd992, %rd995, %r120;
	add.s32 	%r121, %r102, -1;
	cvt.u64.u32 	%rd424, %r121;
	cvt.u32.u64 	%r122, %rd424;
	add.s32 	%r123, %r122, %r120;
	shl.b64 	%rd993, %rd995, %r123;
	st.local.v2.u64 	[%rd23], {%rd995, %rd992};
	st.local.v2.u64 	[%rd23+16], {%rd993, %rd992};
	mov.u64 	%rd990, %rd52;
$L__BB0_24:
	mov.b64 	%rd425, 1;
	st.local.u64 	[%rd23+1256], %rd425;
	add.s64 	%rd427, %rd1, %rd419;
	ld.global.u32 	%rd59, [%rd427];
	st.local.u64 	[%rd23+1264], %rd59;
	setp.eq.s64 	%p22, %rd991, %rd59;
	mov.u64 	%rd994, %rd992;
	@%p22 bra 	$L__BB0_37;
	setp.eq.s64 	%p23, %rd990, 1;
	@%p23 bra 	$L__BB0_29;
	setp.ne.s64 	%p24, %rd990, 0;
	@%p24 bra 	$L__BB0_30;
	setp.eq.s64 	%p26, %rd991, -1;
	@%p26 bra 	$L__BB0_35;
	cvt.u32.u64 	%r125, %rd59;
	setp.ne.s64 	%p27, %rd991, 0;
	setp.eq.s32 	%p28, %r125, 1;
	and.pred  	%p29, %p27, %p28;
	mov.b32 	%r315, 0;
	@%p29 bra 	$L__BB0_201;
	bra.uni 	$L__BB0_35;
$L__BB0_29:
	cvt.s64.s32 	%rd428, %r102;
	add.s64 	%rd429, %rd428, -1;
	setp.gt.u64 	%p25, %rd429, 1;
	@%p25 bra 	$L__BB0_32;
$L__BB0_30:
	cvt.u32.u64 	%r127, %rd59;
	setp.eq.s32 	%p30, %r127, 0;
	mov.b32 	%r315, 0;
	@%p30 bra 	$L__BB0_201;
	add.s32 	%r129, %r102, -1;
	cvt.s64.s32 	%rd430, %r129;
	setp.eq.s64 	%p31, %rd59, %rd430;
	@%p31 bra 	$L__BB0_201;
$L__BB0_32:
	setp.ne.s32 	%p32, %r102, 2;
	@%p32 bra 	$L__BB0_35;
	setp.ge.u64 	%p33, %rd990, %rd59;
	mov.b32 	%r315, 0;
	@%p33 bra 	$L__BB0_201;
	sub.s64 	%rd431, 2, %rd990;
	setp.le.u64 	%p34, %rd431, %rd59;
	@%p34 bra 	$L__BB0_201;
$L__BB0_35:
	st.local.u64 	[%rd23+40], %rd59;
	cvt.u32.u64 	%r133, %rd59;
	mov.b64 	%rd432, 1;
	shl.b64 	%rd60, %rd432, %r133;
	cvt.u64.u32 	%rd433, %r102;
	mov.b64 	%rd434, -2;
	cvt.u32.u64 	%r134, %rd434;
	cvt.u32.u64 	%r135, %rd433;
	add.s32 	%r136, %r135, %r134;
	add.s32 	%r137, %r136, %r133;
	shl.b64 	%rd435, %rd432, %r137;
	mov.b64 	%rd436, 2;
	shl.b64 	%rd437, %rd436, %r133;
	and.b64  	%rd438, %rd992, %rd60;
	and.b64  	%rd439, %rd993, %rd435;
	or.b64  	%rd440, %rd438, %rd439;
	and.b64  	%rd441, %rd992, %rd437;
	or.b64  	%rd442, %rd440, %rd441;
	mov.b32 	%r315, 0;
	setp.ne.s64 	%p35, %rd442, 0;
	@%p35 bra 	$L__BB0_201;
	or.b64  	%rd995, %rd995, 2;
	or.b64  	%rd994, %rd992, %rd60;
	st.local.v2.u64 	[%rd23], {%rd995, %rd994};
	or.b64  	%rd993, %rd993, %rd435;
	or.b64  	%rd992, %rd992, %rd437;
	st.local.v2.u64 	[%rd23+16], {%rd993, %rd992};
	mov.u64 	%rd991, %rd59;
$L__BB0_37:
	st.local.u64 	[%rd23+248], %rd995;
	st.local.v2.u64 	[%rd23+256], {%rd994, %rd993};
	st.local.v2.u64 	[%rd23+272], {%rd992, %rd990};
	st.local.v2.u64 	[%rd23+288], {%rd991, %rd27};
	st.local.v2.u64 	[%rd23+304], {%rd28, %rd29};
	st.local.v2.u64 	[%rd23+320], {%rd30, %rd31};
	st.local.v2.u64 	[%rd23+336], {%rd32, %rd33};
	st.local.v2.u64 	[%rd23+352], {%rd34, %rd35};
	st.local.v2.u64 	[%rd23+368], {%rd36, %rd37};
	st.local.v2.u64 	[%rd23+384], {%rd38, %rd39};
	st.local.v2.u64 	[%rd23+400], {%rd40, %rd41};
	st.local.v2.u64 	[%rd23+416], {%rd42, %rd43};
	st.local.v2.u64 	[%rd23+432], {%rd44, %rd45};
	st.local.v2.u64 	[%rd23+448], {%rd46, %rd47};
	st.local.v2.u64 	[%rd23+464], {%rd48, %rd49};
	st.local.v2.u64 	[%rd23+480], {%rd50, %rd51};
	st.local.u32 	[%rd23+1240], %r285;
	add.s32 	%r20, %r102, -2;
	add.s32 	%r21, %r102, -1;
	mul.lo.s32 	%r22, %r20, %r21;
	sub.s32 	%r138, %r22, %r285;
	setp.ge.u32 	%p36, %r285, %r138;
	@%p36 bra 	$L__BB0_200;
	cvt.s64.s32 	%rd72, %r21;
	cvt.s64.s32 	%rd73, %r102;
	cvt.s64.s32 	%rd74, %r20;
	add.s32 	%r23, %r22, -1;
	add.s32 	%r139, %r102, -4;
	mov.b32 	%r140, -1;
	shl.b32 	%r141, %r140, %r139;
	cvt.s64.s32 	%rd75, %r141;
	add.s32 	%r142, %r102, -5;
	cvt.u64.u32 	%rd76, %r142;
	and.b32  	%r24, %r102, 7;
	add.s32 	%r25, %r24, -1;
	and.b32  	%r26, %r102, 3;
	add.s32 	%r27, %r26, -1;
	mul.wide.s32 	%rd443, %r102, 8;
	add.s64 	%rd77, %rd24, %rd443;
	and.b32  	%r28, %r102, 2147483640;
	and.b32  	%r29, %r102, 1;
	neg.s32 	%r30, %r28;
	add.s64 	%rd78, %rd8, 32;
	add.s64 	%rd79, %rd10, 32;
	add.s64 	%rd80, %rd11, 32;
	add.s64 	%rd81, %rd9, 32;
	add.s64 	%rd82, %rd12, 32;
	add.u64 	%rd83, %SPL, 1080;
	add.u64 	%rd84, %SPL, 1080;
	add.u64 	%rd85, %SPL, 1080;
	add.u64 	%rd86, %SPL, 1080;
$L__BB0_39:
	ld.local.u64 	%rd1005, [%rd23+248];
	ld.local.v2.u64 	{%rd1004, %rd1003}, [%rd23+256];
	ld.local.v2.u64 	{%rd1002, %rd996}, [%rd23+272];
	ld.local.v2.u64 	{%rd92, %rd448}, [%rd23+288];
	ld.local.v2.u64 	{%rd449, %rd450}, [%rd23+304];
	ld.local.v2.u64 	{%rd451, %rd452}, [%rd23+320];
	ld.local.v2.u64 	{%rd453, %rd454}, [%rd23+336];
	ld.local.v2.u64 	{%rd455, %rd456}, [%rd23+352];
	ld.local.v2.u64 	{%rd457, %rd458}, [%rd23+368];
	ld.local.v2.u64 	{%rd459, %rd460}, [%rd23+384];
	ld.local.v2.u64 	{%rd461, %rd462}, [%rd23+400];
	ld.local.v2.u64 	{%rd463, %rd464}, [%rd23+416];
	ld.local.v2.u64 	{%rd465, %rd466}, [%rd23+432];
	ld.local.v2.u64 	{%rd467, %rd468}, [%rd23+448];
	ld.local.v2.u64 	{%rd469, %rd470}, [%rd23+464];
	ld.local.v2.u64 	{%rd471, %rd472}, [%rd23+480];
	st.local.v2.u64 	[%rd23], {%rd1005, %rd1004};
	st.local.v2.u64 	[%rd23+16], {%rd1003, %rd1002};
	st.local.v2.u64 	[%rd23+32], {%rd996, %rd92};
	st.local.v2.u64 	[%rd23+48], {%rd448, %rd449};
	st.local.v2.u64 	[%rd23+64], {%rd450, %rd451};
	st.local.v2.u64 	[%rd23+80], {%rd452, %rd453};
	st.local.v2.u64 	[%rd23+96], {%rd454, %rd455};
	st.local.v2.u64 	[%rd23+112], {%rd456, %rd457};
	st.local.v2.u64 	[%rd23+128], {%rd458, %rd459};
	st.local.v2.u64 	[%rd23+144], {%rd460, %rd461};
	st.local.v2.u64 	[%rd23+160], {%rd462, %rd463};
	st.local.v2.u64 	[%rd23+176], {%rd464, %rd465};
	st.local.v2.u64 	[%rd23+192], {%rd466, %rd467};
	st.local.v2.u64 	[%rd23+208], {%rd468, %rd469};
	st.local.v2.u64 	[%rd23+224], {%rd470, %rd471};
	st.local.u64 	[%rd23+240], %rd472;
	mul.wide.u32 	%rd473, %r285, 4;
	add.s64 	%rd474, %rd2, %rd473;
	ld.global.u32 	%r143, [%rd474];
	cvt.u64.u32 	%rd93, %r143;
	st.local.u64 	[%rd23+1256], %rd93;
	st.local.u64 	[%rd23+1264], %rd72;
	mul.wide.u32 	%rd475, %r143, 8;
	add.s64 	%rd94, %rd23, %rd475;
	ld.local.u64 	%rd476, [%rd94+32];
	setp.eq.s64 	%p37, %rd476, %rd72;
	@%p37 bra 	$L__BB0_48;
	setp.eq.s64 	%p38, %rd996, -1;
	@%p38 bra 	$L__BB0_46;
	setp.ne.s64 	%p39, %rd996, 0;
	@%p39 bra 	$L__BB0_43;
	setp.eq.s32 	%p40, %r21, 1;
	setp.ne.s64 	%p41, %rd92, -1;
	setp.ge.u64 	%p42, %rd92, %rd93;
	and.pred  	%p43, %p42, %p40;
	and.pred  	%p44, %p41, %p43;
	@%p44 bra 	$L__BB0_199;
	bra.uni 	$L__BB0_46;
$L__BB0_43:
	setp.gt.u64 	%p45, %rd996, %rd93;
	sub.s64 	%rd95, %rd73, %rd996;
	setp.le.u64 	%p46, %rd95, %rd93;
	or.pred  	%p47, %p45, %p46;
	@%p47 bra 	$L__BB0_199;
	setp.ne.s64 	%p48, %rd93, %rd72;
	@%p48 bra 	$L__BB0_46;
	setp.ge.u64 	%p49, %rd996, %rd72;
	setp.le.u64 	%p50, %rd95, %rd72;
	or.pred  	%p51, %p49, %p50;
	@%p51 bra 	$L__BB0_199;
$L__BB0_46:
	st.local.u64 	[%rd94+32], %rd72;
	ld.local.u64 	%rd480, [%rd23+1256];
	cvt.u32.u64 	%r144, %rd480;
	mov.b64 	%rd481, 1;
	shl.b64 	%rd96, %rd481, %r144;
	ld.local.u64 	%rd482, [%rd23+1264];
	cvt.u32.u64 	%r145, %rd482;
	shl.b64 	%rd483, %rd481, %r145;
	cvt.u32.u64 	%r146, %rd72;
	sub.s32 	%r147, %r146, %r144;
	add.s32 	%r148, %r147, %r145;
	shl.b64 	%rd484, %rd481, %r148;
	add.s32 	%r149, %r144, %r145;
	shl.b64 	%rd485, %rd481, %r149;
	and.b64  	%rd486, %rd1005, %rd96;
	and.b64  	%rd487, %rd1004, %rd483;
	or.b64  	%rd488, %rd486, %rd487;
	and.b64  	%rd489, %rd1003, %rd484;
	or.b64  	%rd490, %rd488, %rd489;
	and.b64  	%rd491, %rd1002, %rd485;
	or.b64  	%rd492, %rd490, %rd491;
	setp.ne.s64 	%p52, %rd492, 0;
	@%p52 bra 	$L__BB0_199;
	or.b64  	%rd1005, %rd1005, %rd96;
	or.b64  	%rd1004, %rd1004, %rd483;
	st.local.v2.u64 	[%rd23], {%rd1005, %rd1004};
	or.b64  	%rd1003, %rd1003, %rd484;
	or.b64  	%rd1002, %rd1002, %rd485;
	st.local.v2.u64 	[%rd23+16], {%rd1003, %rd1002};
	ld.local.u32 	%r285, [%rd23+1240];
	ld.local.u64 	%rd996, [%rd23+32];
$L__BB0_48:
	mul.wide.u32 	%rd493, %r285, 4;
	add.s64 	%rd494, %rd1, %rd493;
	ld.global.u32 	%r150, [%rd494];
	cvt.u64.u32 	%rd110, %r150;
	st.local.u64 	[%rd23+1256], %rd110;
	st.local.u64 	[%rd23+1264], %rd74;
	mul.wide.u32 	%rd495, %r150, 8;
	add.s64 	%rd111, %rd23, %rd495;
	ld.local.u64 	%rd496, [%rd111+32];
	setp.eq.s64 	%p53, %rd496, %rd74;
	@%p53 bra 	$L__BB0_57;
	setp.eq.s64 	%p54, %rd996, -1;
	@%p54 bra 	$L__BB0_55;
	setp.ne.s64 	%p55, %rd996, 0;
	@%p55 bra 	$L__BB0_52;
	setp.eq.s32 	%p56, %r20, 1;
	ld.local.u64 	%rd497, [%rd23+40];
	setp.ne.s64 	%p57, %rd497, -1;
	setp.ge.u64 	%p58, %rd497, %rd110;
	and.pred  	%p59, %p58, %p56;
	and.pred  	%p60, %p57, %p59;
	@%p60 bra 	$L__BB0_199;
	bra.uni 	$L__BB0_55;
$L__BB0_52:
	setp.eq.s32 	%p61, %r20, 0;
	setp.gt.u64 	%p62, %rd996, %rd110;
	sub.s64 	%rd112, %rd73, %rd996;
	setp.le.u64 	%p63, %rd112, %rd110;
	or.pred  	%p64, %p62, %p63;
	and.pred  	%p65, %p64, %p61;
	@%p65 bra 	$L__BB0_199;
	setp.ne.s64 	%p66, %rd110, %rd72;
	@%p66 bra 	$L__BB0_55;
	setp.ge.u64 	%p67, %rd996, %rd74;
	setp.le.u64 	%p68, %rd112, %rd74;
	or.pred  	%p69, %p67, %p68;
	@%p69 bra 	$L__BB0_199;
$L__BB0_55:
	st.local.u64 	[%rd111+32], %rd74;
	ld.local.u64 	%rd501, [%rd23+1256];
	cvt.u32.u64 	%r151, %rd501;
	mov.b64 	%rd502, 1;
	shl.b64 	%rd113, %rd502, %r151;
	ld.local.u64 	%rd503, [%rd23+1264];
	cvt.u32.u64 	%r152, %rd503;
	shl.b64 	%rd504, %rd502, %r152;
	cvt.u32.u64 	%r153, %rd72;
	sub.s32 	%r154, %r153, %r151;
	add.s32 	%r155, %r154, %r152;
	shl.b64 	%rd505, %rd502, %r155;
	add.s32 	%r156, %r151, %r152;
	shl.b64 	%rd506, %rd502, %r156;
	and.b64  	%rd507, %rd1005, %rd113;
	and.b64  	%rd508, %rd1004, %rd504;
	or.b64  	%rd509, %rd507, %rd508;
	and.b64  	%rd510, %rd1003, %rd505;
	or.b64  	%rd511, %rd509, %rd510;
	and.b64  	%rd512, %rd1002, %rd506;
	or.b64  	%rd513, %rd511, %rd512;
	setp.ne.s64 	%p70, %rd513, 0;
	@%p70 bra 	$L__BB0_199;
	or.b64  	%rd1005, %rd1005, %rd113;
	or.b64  	%rd1004, %rd1004, %rd504;
	st.local.v2.u64 	[%rd23], {%rd1005, %rd1004};
	or.b64  	%rd1003, %rd1003, %rd505;
	or.b64  	%rd1002, %rd1002, %rd506;
	st.local.v2.u64 	[%rd23+16], {%rd1003, %rd1002};
	ld.local.u64 	%rd996, [%rd23+32];
$L__BB0_57:
	ld.local.u64 	%rd514, [%rd23+40];
	ld.local.v2.u64 	{%rd515, %rd516}, [%rd23+48];
	ld.local.v2.u64 	{%rd517, %rd518}, [%rd23+64];
	ld.local.v2.u64 	{%rd519, %rd520}, [%rd23+80];
	ld.local.v2.u64 	{%rd521, %rd522}, [%rd23+96];
	ld.local.v2.u64 	{%rd523, %rd524}, [%rd23+112];
	ld.local.v2.u64 	{%rd525, %rd526}, [%rd23+128];
	ld.local.v2.u64 	{%rd527, %rd528}, [%rd23+144];
	ld.local.v2.u64 	{%rd529, %rd530}, [%rd23+160];
	ld.local.v2.u64 	{%rd531, %rd532}, [%rd23+176];
	ld.local.v2.u64 	{%rd533, %rd534}, [%rd23+192];
	ld.local.v2.u64 	{%rd535, %rd536}, [%rd23+208];
	ld.local.v2.u64 	{%rd537, %rd538}, [%rd23+224];
	ld.local.u64 	%rd539, [%rd23+240];
	st.local.v2.u64 	[%rd23+496], {%rd1005, %rd1004};
	st.local.v2.u64 	[%rd23+512], {%rd1003, %rd1002};
	st.local.v2.u64 	[%rd23+528], {%rd996, %rd514};
	st.local.v2.u64 	[%rd23+544], {%rd515, %rd516};
	st.local.v2.u64 	[%rd23+560], {%rd517, %rd518};
	st.local.v2.u64 	[%rd23+576], {%rd519, %rd520};
	st.local.v2.u64 	[%rd23+592], {%rd521, %rd522};
	st.local.v2.u64 	[%rd23+608], {%rd523, %rd524};
	st.local.v2.u64 	[%rd23+624], {%rd525, %rd526};
	st.local.v2.u64 	[%rd23+640], {%rd527, %rd528};
	st.local.v2.u64 	[%rd23+656], {%rd529, %rd530};
	st.local.v2.u64 	[%rd23+672], {%rd531, %rd532};
	st.local.v2.u64 	[%rd23+688], {%rd533, %rd534};
	st.local.v2.u64 	[%rd23+704], {%rd535, %rd536};
	st.local.v2.u64 	[%rd23+720], {%rd537, %rd538};
	st.local.u64 	[%rd23+736], %rd539;
	ld.local.u32 	%r287, [%rd23+1252];
	st.local.u32 	[%rd23+1244], %r287;
	sub.s32 	%r157, %r22, %r287;
	setp.ge.u32 	%p71, %r287, %r157;
	@%p71 bra 	$L__BB0_199;
$L__BB0_58:
	ld.local.v2.u64 	{%rd1015, %rd1014}, [%rd23+496];
	ld.local.v2.u64 	{%rd1013, %rd1012}, [%rd23+512];
	ld.local.v2.u64 	{%rd1006, %rd132}, [%rd23+528];
	ld.local.v2.u64 	{%rd540, %rd541}, [%rd23+544];
	ld.local.v2.u64 	{%rd542, %rd543}, [%rd23+560];
	ld.local.v2.u64 	{%rd544, %rd545}, [%rd23+576];
	ld.local.v2.u64 	{%rd546, %rd547}, [%rd23+592];
	ld.local.v2.u64 	{%rd548, %rd549}, [%rd23+608];
	ld.local.v2.u64 	{%rd550, %rd551}, [%rd23+624];
	ld.local.v2.u64 	{%rd552, %rd553}, [%rd23+640];
	ld.local.v2.u64 	{%rd554, %rd555}, [%rd23+656];
	ld.local.v2.u64 	{%rd556, %rd557}, [%rd23+672];
	ld.local.v2.u64 	{%rd558, %rd559}, [%rd23+688];
	ld.local.v2.u64 	{%rd560, %rd561}, [%rd23+704];
	ld.local.v2.u64 	{%rd562, %rd563}, [%rd23+720];
	ld.local.u64 	%rd564, [%rd23+736];
	st.local.v2.u64 	[%rd23], {%rd1015, %rd1014};
	st.local.v2.u64 	[%rd23+16], {%rd1013, %rd1012};
	st.local.v2.u64 	[%rd23+32], {%rd1006, %rd132};
	st.local.v2.u64 	[%rd23+48], {%rd540, %rd541};
	st.local.v2.u64 	[%rd23+64], {%rd542, %rd543};
	st.local.v2.u64 	[%rd23+80], {%rd544, %rd545};
	st.local.v2.u64 	[%rd23+96], {%rd546, %rd547};
	st.local.v2.u64 	[%rd23+112], {%rd548, %rd549};
	st.local.v2.u64 	[%rd23+128], {%rd550, %rd551};
	st.local.v2.u64 	[%rd23+144], {%rd552, %rd553};
	st.local.v2.u64 	[%rd23+160], {%rd554, %rd555};
	st.local.v2.u64 	[%rd23+176], {%rd556, %rd557};
	st.local.v2.u64 	[%rd23+192], {%rd558, %rd559};
	st.local.v2.u64 	[%rd23+208], {%rd560, %rd561};
	st.local.v2.u64 	[%rd23+224], {%rd562, %rd563};
	st.local.u64 	[%rd23+240], %rd564;
	st.local.u64 	[%rd23+1256], %rd72;
	mul.wide.u32 	%rd565, %r287, 4;
	add.s64 	%rd566, %rd2, %rd565;
	ld.global.u32 	%r158, [%rd566];
	not.b32 	%r159, %r158;
	add.s32 	%r160, %r102, %r159;
	cvt.u64.u32 	%rd133, %r160;
	st.local.u64 	[%rd23+1264], %rd133;
	ld.local.u64 	%rd567, [%rd77+-8];
	setp.eq.s64 	%p72, %rd567, %rd133;
	@%p72 bra 	$L__BB0_72;
	setp.eq.s64 	%p73, %rd1006, -1;
	@%p73 bra 	$L__BB0_67;
	setp.ne.s64 	%p74, %rd1006, 0;
	@%p74 bra 	$L__BB0_63;
	setp.eq.s64 	%p75, %rd132, -1;
	@%p75 bra 	$L__BB0_67;
	cvt.u32.u64 	%r161, %rd133;
	setp.ge.u64 	%p76, %rd132, %rd72;
	setp.eq.s32 	%p77, %r161, 1;
	and.pred  	%p78, %p76, %p77;
	@%p78 bra 	$L__BB0_198;
	bra.uni 	$L__BB0_67;
$L__BB0_63:
	setp.le.u64 	%p79, %rd1006, %rd72;
	sub.s64 	%rd134, %rd73, %rd1006;
	setp.gt.u64 	%p80, %rd134, %rd72;
	and.pred  	%p81, %p79, %p80;
	@%p81 bra 	$L__BB0_65;
	cvt.u32.u64 	%r162, %rd133;
	setp.ne.s32 	%p82, %r162, 0;
	setp.ne.s64 	%p83, %rd133, %rd72;
	and.pred  	%p84, %p82, %p83;
	setp.lt.u64 	%p85, %rd1006, %rd133;
	and.pred  	%p86, %p84, %p85;
	@%p86 bra 	$L__BB0_66;
	bra.uni 	$L__BB0_198;
$L__BB0_65:
	setp.ge.u64 	%p87, %rd1006, %rd133;
	@%p87 bra 	$L__BB0_198;
$L__BB0_66:
	setp.le.u64 	%p88, %rd134, %rd133;
	@%p88 bra 	$L__BB0_198;
$L__BB0_67:
	st.local.u64 	[%rd77+-8], %rd133;
	ld.local.u64 	%rd571, [%rd23+1256];
	cvt.u32.u64 	%r163, %rd571;
	mov.b64 	%rd572, 1;
	shl.b64 	%rd135, %rd572, %r163;
	ld.local.u64 	%rd573, [%rd23+1264];
	cvt.u32.u64 	%r164, %rd573;
	shl.b64 	%rd136, %rd572, %r164;
	cvt.u32.u64 	%r165, %rd72;
	sub.s32 	%r166, %r165, %r163;
	add.s32 	%r167, %r166, %r164;
	shl.b64 	%rd137, %rd572, %r167;
	add.s32 	%r168, %r163, %r164;
	shl.b64 	%rd138, %rd572, %r168;
	ld.local.u64 	%rd139, [%rd23];
	and.b64  	%rd574, %rd139, %rd135;
	setp.ne.s64 	%p89, %rd574, 0;
	@%p89 bra 	$L__BB0_198;
	ld.local.u64 	%rd140, [%rd23+8];
	and.b64  	%rd575, %rd140, %rd136;
	setp.ne.s64 	%p90, %rd575, 0;
	@%p90 bra 	$L__BB0_198;
	ld.local.u64 	%rd141, [%rd23+16];
	and.b64  	%rd576, %rd141, %rd137;
	setp.ne.s64 	%p91, %rd576, 0;
	@%p91 bra 	$L__BB0_198;
	ld.local.u64 	%rd142, [%rd23+24];
	and.b64  	%rd577, %rd142, %rd138;
	setp.ne.s64 	%p92, %rd577, 0;
	@%p92 bra 	$L__BB0_198;
	or.b64  	%rd1015, %rd139, %rd135;
	or.b64  	%rd1014, %rd140, %rd136;
	st.local.v2.u64 	[%rd23], {%rd1015, %rd1014};
	or.b64  	%rd1013, %rd141, %rd137;
	or.b64  	%rd1012, %rd142, %rd138;
	st.local.v2.u64 	[%rd23+16], {%rd1013, %rd1012};
	ld.local.u32 	%r287, [%rd23+1244];
	ld.local.u64 	%rd1006, [%rd23+32];
$L__BB0_72:
	st.local.u64 	[%rd23+1256], %rd74;
	mul.wide.u32 	%rd578, %r287, 4;
	add.s64 	%rd579, %rd1, %rd578;
	ld.global.u32 	%r169, [%rd579];
	not.b32 	%r170, %r169;
	add.s32 	%r171, %r102, %r170;
	cvt.u64.u32 	%rd153, %r171;
	st.local.u64 	[%rd23+1264], %rd153;
	ld.local.u64 	%rd580, [%rd77+-16];
	setp.eq.s64 	%p93, %rd580, %rd153;
	@%p93 bra 	$L__BB0_84;
	setp.eq.s64 	%p94, %rd1006, -1;
	@%p94 bra 	$L__BB0_79;
	setp.ne.s64 	%p95, %rd1006, 0;
	@%p95 bra 	$L__BB0_77;
	ld.local.u64 	%rd154, [%rd23+40];
	setp.eq.s64 	%p96, %rd154, -1;
	@%p96 bra 	$L__BB0_79;
	cvt.u32.u64 	%r172, %rd153;
	setp.ge.u64 	%p97, %rd154, %rd74;
	setp.eq.s32 	%p98, %r172, 1;
	and.pred  	%p99, %p97, %p98;
	@%p99 bra 	$L__BB0_198;
	bra.uni 	$L__BB0_79;
$L__BB0_77:
	setp.le.u64 	%p100, %rd1006, %rd74;
	sub.s64 	%rd583, %rd73, %rd1006;
	setp.gt.u64 	%p101, %rd583, %rd74;
	and.pred  	%p102, %p100, %p101;
	@%p102 bra 	$L__BB0_79;
	cvt.u32.u64 	%r173, %rd153;
	setp.eq.s32 	%p103, %r173, 0;
	setp.eq.s64 	%p104, %rd153, %rd72;
	or.pred  	%p105, %p103, %p104;
	@%p105 bra 	$L__BB0_198;
$L__BB0_79:
	st.local.u64 	[%rd77+-16], %rd153;
	ld.local.u64 	%rd584, [%rd23+1256];
	cvt.u32.u64 	%r174, %rd584;
	mov.b64 	%rd585, 1;
	shl.b64 	%rd155, %rd585, %r174;
	ld.local.u64 	%rd586, [%rd23+1264];
	cvt.u32.u64 	%r175, %rd586;
	shl.b64 	%rd156, %rd585, %r175;
	cvt.u32.u64 	%r176, %rd72;
	sub.s32 	%r177, %r176, %r174;
	add.s32 	%r178, %r177, %r175;
	shl.b64 	%rd157, %rd585, %r178;
	add.s32 	%r179, %r174, %r175;
	shl.b64 	%rd158, %rd585, %r179;
	ld.local.u64 	%rd159, [%rd23];
	and.b64  	%rd587, %rd159, %rd155;
	setp.ne.s64 	%p106, %rd587, 0;
	@%p106 bra 	$L__BB0_198;
	ld.local.u64 	%rd160, [%rd23+8];
	and.b64  	%rd588, %rd160, %rd156;
	setp.ne.s64 	%p107, %rd588, 0;
	@%p107 bra 	$L__BB0_198;
	ld.local.u64 	%rd161, [%rd23+16];
	and.b64  	%rd589, %rd161, %rd157;
	setp.ne.s64 	%p108, %rd589, 0;
	@%p108 bra 	$L__BB0_198;
	ld.local.u64 	%rd162, [%rd23+24];
	and.b64  	%rd590, %rd162, %rd158;
	setp.ne.s64 	%p109, %rd590, 0;
	@%p109 bra 	$L__BB0_198;
	or.b64  	%rd1015, %rd159, %rd155;
	or.b64  	%rd1014, %rd160, %rd156;
	st.local.v2.u64 	[%rd23], {%rd1015, %rd1014};
	or.b64  	%rd1013, %rd161, %rd157;
	or.b64  	%rd1012, %rd162, %rd158;
	st.local.v2.u64 	[%rd23+16], {%rd1013, %rd1012};
	ld.local.u64 	%rd1006, [%rd23+32];
$L__BB0_84:
	ld.local.u64 	%rd591, [%rd23+40];
	ld.local.v2.u64 	{%rd592, %rd593}, [%rd23+48];
	ld.local.v2.u64 	{%rd594, %rd595}, [%rd23+64];
	ld.local.v2.u64 	{%rd596, %rd597}, [%rd23+80];
	ld.local.v2.u64 	{%rd598, %rd599}, [%rd23+96];
	ld.local.v2.u64 	{%rd600, %rd601}, [%rd23+112];
	ld.local.v2.u64 	{%rd602, %rd603}, [%rd23+128];
	ld.local.v2.u64 	{%rd604, %rd605}, [%rd23+144];
	ld.local.v2.u64 	{%rd606, %rd607}, [%rd23+160];
	ld.local.v2.u64 	{%rd608, %rd609}, [%rd23+176];
	ld.local.v2.u64 	{%rd610, %rd611}, [%rd23+192];
	ld.local.v2.u64 	{%rd612, %rd613}, [%rd23+208];
	ld.local.v2.u64 	{%rd614, %rd615}, [%rd23+224];
	ld.local.u64 	%rd616, [%rd23+240];
	st.local.u64 	[%rd23+744], %rd1015;
	st.local.v2.u64 	[%rd23+752], {%rd1014, %rd1013};
	st.local.v2.u64 	[%rd23+768], {%rd1012, %rd1006};
	st.local.v2.u64 	[%rd23+784], {%rd591, %rd592};
	st.local.v2.u64 	[%rd23+800], {%rd593, %rd594};
	st.local.v2.u64 	[%rd23+816], {%rd595, %rd596};
	st.local.v2.u64 	[%rd23+832], {%rd597, %rd598};
	st.local.v2.u64 	[%rd23+848], {%rd599, %rd600};
	st.local.v2.u64 	[%rd23+864], {%rd601, %rd602};
	st.local.v2.u64 	[%rd23+880], {%rd603, %rd604};
	st.local.v2.u64 	[%rd23+896], {%rd605, %rd606};
	st.local.v2.u64 	[%rd23+912], {%rd607, %rd608};
	st.local.v2.u64 	[%rd23+928], {%rd609, %rd610};
	st.local.v2.u64 	[%rd23+944], {%rd611, %rd612};
	st.local.v2.u64 	[%rd23+960], {%rd613, %rd614};
	st.local.v2.u64 	[%rd23+976], {%rd615, %rd616};
	ld.local.u32 	%r289, [%rd23+1252];
	st.local.u32 	[%rd23+1248], %r289;
	sub.s32 	%r180, %r22, %r289;
	setp.ge.u32 	%p110, %r289, %r180;
	@%p110 bra 	$L__BB0_198;
$L__BB0_85:
	ld.local.u64 	%rd1023, [%rd23+744];
	ld.local.v2.u64 	{%rd1021, %rd1022}, [%rd23+752];
	ld.local.v2.u64 	{%rd1020, %rd177}, [%rd23+768];
	ld.local.v2.u64 	{%rd617, %rd618}, [%rd23+784];
	ld.local.v2.u64 	{%rd619, %rd620}, [%rd23+800];
	ld.local.v2.u64 	{%rd621, %rd622}, [%rd23+816];
	ld.local.v2.u64 	{%rd623, %rd624}, [%rd23+832];
	ld.local.v2.u64 	{%rd625, %rd626}, [%rd23+848];
	ld.local.v2.u64 	{%rd627, %rd628}, [%rd23+864];
	ld.local.v2.u64 	{%rd629, %rd630}, [%rd23+880];
	ld.local.v2.u64 	{%rd631, %rd632}, [%rd23+896];
	ld.local.v2.u64 	{%rd633, %rd634}, [%rd23+912];
	ld.local.v2.u64 	{%rd635, %rd636}, [%rd23+928];
	ld.local.v2.u64 	{%rd637, %rd638}, [%rd23+944];
	ld.local.v2.u64 	{%rd639, %rd640}, [%rd23+960];
	ld.local.v2.u64 	{%rd641, %rd642}, [%rd23+976];
	st.local.v2.u64 	[%rd23], {%rd1023, %rd1021};
	st.local.v2.u64 	[%rd23+16], {%rd1022, %rd1020};
	st.local.v2.u64 	[%rd23+32], {%rd177, %rd617};
	st.local.v2.u64 	[%rd23+48], {%rd618, %rd619};
	st.local.v2.u64 	[%rd23+64], {%rd620, %rd621};
	st.local.v2.u64 	[%rd23+80], {%rd622, %rd623};
	st.local.v2.u64 	[%rd23+96], {%rd624, %rd625};
	st.local.v2.u64 	[%rd23+112], {%rd626, %rd627};
	st.local.v2.u64 	[%rd23+128], {%rd628, %rd629};
	st.local.v2.u64 	[%rd23+144], {%rd630, %rd631};
	st.local.v2.u64 	[%rd23+160], {%rd632, %rd633};
	st.local.v2.u64 	[%rd23+176], {%rd634, %rd635};
	st.local.v2.u64 	[%rd23+192], {%rd636, %rd637};
	st.local.v2.u64 	[%rd23+208], {%rd638, %rd639};
	st.local.v2.u64 	[%rd23+224], {%rd640, %rd641};
	st.local.u64 	[%rd23+240], %rd642;
	mul.wide.u32 	%rd643, %r289, 4;
	add.s64 	%rd644, %rd2, %rd643;
	ld.global.u32 	%r181, [%rd644];
	not.b32 	%r182, %r181;
	add.s32 	%r183, %r102, %r182;
	cvt.u64.u32 	%rd178, %r183;
	st.local.u64 	[%rd23+1256], %rd178;
	mov.b64 	%rd645, 0;
	st.local.u64 	[%rd23+1264], %rd645;
	mul.wide.u32 	%rd646, %r183, 8;
	add.s64 	%rd179, %rd23, %rd646;
	ld.local.u64 	%rd647, [%rd179+32];
	setp.eq.s64 	%p111, %rd647, 0;
	@%p111 bra 	$L__BB0_90;
	add.s64 	%rd648, %rd177, 1;
	setp.lt.u64 	%p112, %rd648, 2;
	@%p112 bra 	$L__BB0_88;
	setp.gt.u64 	%p113, %rd177, %rd178;
	sub.s64 	%rd651, %rd73, %rd177;
	setp.le.u64 	%p114, %rd651, %rd178;
	or.pred  	%p115, %p113, %p114;
	setp.eq.s64 	%p116, %rd178, %rd72;
	or.pred  	%p117, %p115, %p116;
	@%p117 bra 	$L__BB0_197;
$L__BB0_88:
	mov.b64 	%rd652, 0;
	st.local.u64 	[%rd179+32], %rd652;
	ld.local.u64 	%rd653, [%rd23+1256];
	cvt.u32.u64 	%r184, %rd653;
	mov.b64 	%rd654, 1;
	shl.b64 	%rd180, %rd654, %r184;
	ld.local.u64 	%rd655, [%rd23+1264];
	cvt.u32.u64 	%r185, %rd655;
	shl.b64 	%rd656, %rd654, %r185;
	cvt.u32.u64 	%r186, %rd72;
	sub.s32 	%r187, %r186, %r184;
	add.s32 	%r188, %r187, %r185;
	shl.b64 	%rd657, %rd654, %r188;
	add.s32 	%r189, %r184, %r185;
	shl.b64 	%rd658, %rd654, %r189;
	and.b64  	%rd659, %rd1023, %rd180;
	and.b64  	%rd660, %rd1021, %rd656;
	or.b64  	%rd661, %rd659, %rd660;
	and.b64  	%rd662, %rd1022, %rd657;
	or.b64  	%rd663, %rd661, %rd662;
	and.b64  	%rd664, %rd1020, %rd658;
	or.b64  	%rd665, %rd663, %rd664;
	setp.ne.s64 	%p118, %rd665, 0;
	@%p118 bra 	$L__BB0_197;
	or.b64  	%rd1023, %rd1023, %rd180;
	or.b64  	%rd1021, %rd1021, %rd656;
	st.local.v2.u64 	[%rd23], {%rd1023, %rd1021};
	or.b64  	%rd1022, %rd1022, %rd657;
	or.b64  	%rd1020, %rd1020, %rd658;
	st.local.v2.u64 	[%rd23+16], {%rd1022, %rd1020};
	ld.local.u32 	%r289, [%rd23+1248];
$L__BB0_90:
	mul.wide.u32 	%rd666, %r289, 4;
	add.s64 	%rd667, %rd1, %rd666;
	ld.global.u32 	%r190, [%rd667];
	not.b32 	%r191, %r190;
	add.s32 	%r192, %r102, %r191;
	cvt.u64.u32 	%rd192, %r192;
	st.local.u64 	[%rd23+1256], %rd192;
	mov.b64 	%rd668, 1;
	st.local.u64 	[%rd23+1264], %rd668;
	mul.wide.u32 	%rd669, %r192, 8;
	add.s64 	%rd193, %rd23, %rd669;
	ld.local.u64 	%rd670, [%rd193+32];
	setp.eq.s64 	%p119, %rd670, 1;
	@%p119 bra 	$L__BB0_97;
	ld.local.u64 	%rd194, [%rd24];
	setp.eq.s64 	%p120, %rd194, -1;
	@%p120 bra 	$L__BB0_95;
	setp.ne.s64 	%p121, %rd194, 0;
	@%p121 bra 	$L__BB0_94;
	ld.local.u64 	%rd671, [%rd23+40];
	setp.eq.s64 	%p122, %rd671, -1;
	setp.lt.u64 	%p123, %rd671, %rd192;
	or.pred  	%p124, %p122, %p123;
	@%p124 bra 	$L__BB0_95;
	bra.uni 	$L__BB0_197;
$L__BB0_94:
	setp.eq.s32 	%p125, %r21, 1;
	setp.gt.u64 	%p126, %rd194, %rd192;
	sub.s64 	%rd674, %rd73, %rd194;
	setp.le.u64 	%p127, %rd674, %rd192;
	or.pred  	%p128, %p126, %p127;
	and.pred  	%p129, %p128, %p125;
	setp.eq.s64 	%p130, %rd192, %rd72;
	or.pred  	%p131, %p129, %p130;
	@%p131 bra 	$L__BB0_197;
$L__BB0_95:
	mov.b64 	%rd675, 1;
	st.local.u64 	[%rd193+32], %rd675;
	ld.local.u64 	%rd676, [%rd23+1256];
	cvt.u32.u64 	%r193, %rd676;
	shl.b64 	%rd195, %rd675, %r193;
	ld.local.u64 	%rd677, [%rd23+1264];
	cvt.u32.u64 	%r194, %rd677;
	shl.b64 	%rd678, %rd675, %r194;
	cvt.u32.u64 	%r195, %rd72;
	sub.s32 	%r196, %r195, %r193;
	add.s32 	%r197, %r196, %r194;
	shl.b64 	%rd679, %rd675, %r197;
	add.s32 	%r198, %r193, %r194;
	shl.b64 	%rd680, %rd675, %r198;
	and.b64  	%rd681, %rd1023, %rd195;
	and.b64  	%rd682, %rd1021, %rd678;
	or.b64  	%rd683, %rd681, %rd682;
	and.b64  	%rd684, %rd1022, %rd679;
	or.b64  	%rd685, %rd683, %rd684;
	and.b64  	%rd686, %rd1020, %rd680;
	or.b64  	%rd687, %rd685, %rd686;
	setp.ne.s64 	%p132, %rd687, 0;
	@%p132 bra 	$L__BB0_197;
	or.b64  	%rd1023, %rd1023, %rd195;
	or.b64  	%rd1021, %rd1021, %rd678;
	st.local.v2.u64 	[%rd23], {%rd1023, %rd1021};
	or.b64  	%rd1022, %rd1022, %rd679;
	or.b64  	%rd1020, %rd1020, %rd680;
	st.local.v2.u64 	[%rd23+16], {%rd1022, %rd1020};
	ld.local.u32 	%r289, [%rd23+1248];
$L__BB0_97:
	ld.local.u32 	%r44, [%rd23+1252];
	not.b32 	%r199, %r44;
	add.s32 	%r45, %r22, %r199;
	setp.eq.s32 	%p133, %r289, %r45;
	ld.local.v2.u32 	{%r200, %r201}, [%rd23+1240];
	sub.s32 	%r202, %r23, %r201;
	setp.lt.u32 	%p134, %r200, %r202;
	and.pred  	%p135, %p133, %p134;
	@%p135 bra 	$L__BB0_197;
	setp.eq.s32 	%p136, %r201, %r45;
	sub.s32 	%r203, %r23, %r200;
	setp.gt.u32 	%p137, %r200, %r203;
	and.pred  	%p138, %p136, %p137;
	@%p138 bra 	$L__BB0_197;
	setp.eq.s32 	%p139, %r200, %r45;
	sub.s32 	%r204, %r23, %r289;
	setp.gt.u32 	%p140, %r201, %r204;
	and.pred  	%p141, %p139, %p140;
	@%p141 bra 	$L__BB0_197;
	ld.local.u64 	%rd688, [%rd24];
	setp.ne.s64 	%p142, %rd688, 0;
	@%p142 bra 	$L__BB0_124;
	setp.lt.s32 	%p196, %r102, 1;
	shr.u64 	%rd1037, %rd1023, 2;
	shr.u64 	%rd1036, %rd1022, 4;
	shr.u64 	%rd899, %rd1021, 2;
	or.b64  	%rd900, %rd899, %rd75;
	add.s64 	%rd901, %rd900, 1;
	cvt.u32.u64 	%r228, %rd76;
	shl.b64 	%rd902, %rd901, %r228;
	add.s64 	%rd1035, %rd902, -1;
	shr.u64 	%rd903, %rd1020, 4;
	shl.b64 	%rd1034, %rd903, %r228;
	mov.b32 	%r229, 0;
	st.local.u32 	[%rd83], %r229;
	mov.u64 	%rd904, $str;
	cvta.global.u64 	%rd905, %rd904;
	add.u64 	%rd906, %SP, 1080;
	{ // callseq 3, 0
	.param .b64 param0;
	st.param.b64 	[param0], %rd905;
	.param .b64 param1;
	st.param.b64 	[param1], %rd906;
	.param .b32 retval0;
	call.uni (retval0), 
	vprintf, 
	(
	param0, 
	param1
	);
	ld.param.b32 	%r230, [retval0];
	} // callseq 3
	@%p196 bra 	$L__BB0_113;
	setp.lt.u32 	%p197, %r21, 7;
	mov.b32 	%r293, 0;
	@%p197 bra 	$L__BB0_105;
	mov.b32 	%r291, 0;
$L__BB0_104:
	.pragma "nounroll";
	mul.wide.u32 	%rd907, %r291, 8;
	add.s64 	%rd908, %rd18, %rd907;
	mov.b64 	%rd909, 0;
	st.local.u64 	[%rd908], %rd909;
	add.s64 	%rd910, %rd20, %rd907;
	st.local.u64 	[%rd910], %rd909;
	add.s64 	%rd911, %rd21, %rd907;
	st.local.u64 	[%rd911], %rd909;
	add.s64 	%rd912, %rd19, %rd907;
	st.local.u64 	[%rd912], %rd909;
	add.s64 	%rd913, %rd22, %rd907;
	st.local.u64 	[%rd913], %rd909;
	st.local.u64 	[%rd908+8], %rd909;
	st.local.u64 	[%rd910+8], %rd909;
	st.local.u64 	[%rd911+8], %rd909;
	st.local.u64 	[%rd912+8], %rd909;
	st.local.u64 	[%rd913+8], %rd909;
	st.local.u64 	[%rd908+16], %rd909;
	st.local.u64 	[%rd910+16], %rd909;
	st.local.u64 	[%rd911+16], %rd909;
	st.local.u64 	[%rd912+16], %rd909;
	st.local.u64 	[%rd913+16], %rd909;
	st.local.u64 	[%rd908+24], %rd909;
	st.local.u64 	[%rd910+24], %rd909;
	st.local.u64 	[%rd911+24], %rd909;
	st.local.u64 	[%rd912+24], %rd909;
	st.local.u64 	[%rd913+24], %rd909;
	st.local.u64 	[%rd908+32], %rd909;
	st.local.u64 	[%rd910+32], %rd909;
	st.local.u64 	[%rd911+32], %rd909;
	st.local.u64 	[%rd912+32], %rd909;
	st.local.u64 	[%rd913+32], %rd909;
	st.local.u64 	[%rd908+40], %rd909;
	st.local.u64 	[%rd910+40], %rd909;
	st.local.u64 	[%rd911+40], %rd909;
	st.local.u64 	[%rd912+40], %rd909;
	st.local.u64 	[%rd913+40], %rd909;
	st.local.u64 	[%rd908+48], %rd909;
	st.local.u64 	[%rd910+48], %rd909;
	st.local.u64 	[%rd911+48], %rd909;
	st.local.u64 	[%rd912+48], %rd909;
	st.local.u64 	[%rd913+48], %rd909;
	st.local.u64 	[%rd908+56], %rd909;
	st.local.u64 	[%rd910+56], %rd909;
	st.local.u64 	[%rd911+56], %rd909;
	st.local.u64 	[%rd912+56], %rd909;
	st.local.u64 	[%rd913+56], %rd909;
	add.s32 	%r291, %r291, 8;
	setp.ne.s32 	%p198, %r291, %r28;
	mov.u32 	%r293, %r28;
	@%p198 bra 	$L__BB0_104;
$L__BB0_105:
	setp.eq.s32 	%p199, %r24, 0;
	@%p199 bra 	$L__BB0_113;
	setp.lt.u32 	%p200, %r25, 3;
	@%p200 bra 	$L__BB0_108;
	mul.wide.u32 	%rd914, %r293, 8;
	add.s64 	%rd915, %rd18, %rd914;
	mov.b64 	%rd916, 0;
	st.local.u64 	[%rd915], %rd916;
	add.s64 	%rd917, %rd20, %rd914;
	st.local.u64 	[%rd917], %rd916;
	add.s64 	%rd918, %rd21, %rd914;
	st.local.u64 	[%rd918], %rd916;
	add.s64 	%rd919, %rd19, %rd914;
	st.local.u64 	[%rd919], %rd916;
	add.s64 	%rd920, %rd22, %rd914;
	st.local.u64 	[%rd920], %rd916;
	st.local.u64 	[%rd915+8], %rd916;
	st.local.u64 	[%rd917+8], %rd916;
	st.local.u64 	[%rd918+8], %rd916;
	st.local.u64 	[%rd919+8], %rd916;
	st.local.u64 	[%rd920+8], %rd916;
	st.local.u64 	[%rd915+16], %rd916;
	st.local.u64 	[%rd917+16], %rd916;
	st.local.u64 	[%rd918+16], %rd916;
	st.local.u64 	[%rd919+16], %rd916;
	st.local.u64 	[%rd920+16], %rd916;
	st.local.u64 	[%rd915+24], %rd916;
	st.local.u64 	[%rd917+24], %rd916;
	st.local.u64 	[%rd918+24], %rd916;
	st.local.u64 	[%rd919+24], %rd916;
	st.local.u64 	[%rd920+24], %rd916;
	add.s32 	%r293, %r293, 4;
$L__BB0_108:
	setp.eq.s32 	%p201, %r26, 0;
	@%p201 bra 	$L__BB0_113;
	setp.eq.s32 	%p202, %r27, 0;
	@%p202 bra 	$L__BB0_111;
	mul.wide.u32 	%rd921, %r293, 8;
	add.s64 	%rd922, %rd18, %rd921;
	mov.b64 	%rd923, 0;
	st.local.u64 	[%rd922], %rd923;
	add.s64 	%rd924, %rd20, %rd921;
	st.local.u64 	[%rd924], %rd923;
	add.s64 	%rd925, %rd21, %rd921;
	st.local.u64 	[%rd925], %rd923;
	add.s64 	%rd926, %rd19, %rd921;
	st.local.u64 	[%rd926], %rd923;
	add.s64 	%rd927, %rd22, %rd921;
	st.local.u64 	[%rd927], %rd923;
	st.local.u64 	[%rd922+8], %rd923;
	st.local.u64 	[%rd924+8], %rd923;
	st.local.u64 	[%rd925+8], %rd923;
	st.local.u64 	[%rd926+8], %rd923;
	st.local.u64 	[%rd927+8], %rd923;
	add.s32 	%r293, %r293, 2;
$L__BB0_111:
	setp.eq.s32 	%p203, %r29, 0;
	@%p203 bra 	$L__BB0_113;
	mul.wide.u32 	%rd928, %r293, 8;
	add.s64 	%rd929, %rd18, %rd928;
	mov.b64 	%rd930, 0;
	st.local.u64 	[%rd929], %rd930;
	add.s64 	%rd931, %rd20, %rd928;
	st.local.u64 	[%rd931], %rd930;
	add.s64 	%rd932, %rd21, %rd928;
	st.local.u64 	[%rd932], %rd930;
	add.s64 	%rd933, %rd19, %rd928;
	st.local.u64 	[%rd933], %rd930;
	add.s64 	%rd934, %rd22, %rd928;
	st.local.u64 	[%rd934], %rd930;
$L__BB0_113:
	st.local.u64 	[%rd18], %rd1037;
	st.local.u64 	[%rd20], %rd1036;
	st.local.u64 	[%rd21], %rd1035;
	st.local.u64 	[%rd19], %rd1034;
	or.b64  	%rd936, %rd1034, %rd1036;
	or.b64  	%rd937, %rd936, %rd1035;
	not.b64 	%rd1033, %rd937;
	st.local.u64 	[%rd22], %rd1033;
	mov.b32 	%r296, 0;
	mov.b64 	%rd1038, 0;
$L__BB0_114:
	and.b64  	%rd218, %rd1037, 1;
	or.b64  	%rd938, %rd1033, %rd218;
	setp.eq.s64 	%p204, %rd938, 0;
	setp.ge.s32 	%p205, %r296, %r102;
	or.pred  	%p206, %p205, %p204;
	@%p206 bra 	$L__BB0_121;
	setp.ne.s64 	%p207, %rd1035, -1;
	@%p207 bra 	$L__BB0_117;
	add.s64 	%rd1038, %rd1038, 1;
	add.s32 	%r56, %r296, -1;
	mul.wide.u32 	%rd961, %r296, 8;
	add.s64 	%rd962, %rd18, %rd961;
	ld.local.u64 	%rd1037, [%rd962+-8];
	add.s64 	%rd963, %rd20, %rd961;
	ld.local.u64 	%rd1036, [%rd963+-8];
	add.s64 	%rd964, %rd19, %rd961;
	ld.local.u64 	%rd1034, [%rd964+-8];
	add.s64 	%rd965, %rd21, %rd961;
	ld.local.u64 	%rd1035, [%rd965+-8];
	add.s64 	%rd966, %rd22, %rd961;
	ld.local.u64 	%rd1033, [%rd966+-8];
	mov.u32 	%r296, %r56;
	bra.uni 	$L__BB0_122;
$L__BB0_117:
	setp.eq.s64 	%p208, %rd218, 0;
	@%p208 bra 	$L__BB0_120;
$L__BB0_118:
	shr.u64 	%rd228, %rd1037, 1;
	shl.b64 	%rd1036, %rd1036, 1;
	shr.u64 	%rd1034, %rd1034, 1;
	and.b64  	%rd945, %rd1037, 2;
	setp.ne.s64 	%p209, %rd945, 0;
	mov.u64 	%rd1037, %rd228;
	@%p209 bra 	$L__BB0_118;
	or.b64  	%rd946, %rd1034, %rd1035;
	or.b64  	%rd947, %rd946, %rd1036;
	not.b64 	%rd1033, %rd947;
	mov.u64 	%rd1037, %rd228;
	bra.uni 	$L__BB0_122;
$L__BB0_120:
	neg.s64 	%rd948, %rd1033;
	and.b64  	%rd949, %rd1033, %rd948;
	xor.b64  	%rd950, %rd949, %rd1033;
	mul.wide.u32 	%rd951, %r296, 8;
	add.s64 	%rd952, %rd18, %rd951;
	st.local.u64 	[%rd952], %rd1037;
	add.s64 	%rd953, %rd20, %rd951;
	st.local.u64 	[%rd953], %rd1036;
	add.s64 	%rd954, %rd21, %rd951;
	st.local.u64 	[%rd954], %rd1035;
	add.s64 	%rd955, %rd19, %rd951;
	st.local.u64 	[%rd955], %rd1034;
	add.s64 	%rd956, %rd22, %rd951;
	st.local.u64 	[%rd956], %rd950;
	add.s32 	%r296, %r296, 1;
	shr.u64 	%rd1037, %rd1037, 1;
	or.b64  	%rd957, %rd1036, %rd949;
	shl.b64 	%rd1036, %rd957, 1;
	or.b64  	%rd1035, %rd1035, %rd949;
	or.b64  	%rd958, %rd1034, %rd949;
	shr.u64 	%rd1034, %rd958, 1;
	or.b64  	%rd959, %rd1034, %rd1035;
	or.b64  	%rd960, %rd959, %rd1036;
	not.b64 	%rd1033, %rd960;
	bra.uni 	$L__BB0_122;
$L__BB0_121:
	add.s32 	%r58, %r296, -1;
	mul.wide.u32 	%rd939, %r296, 8;
	add.s64 	%rd940, %rd18, %rd939;
	ld.local.u64 	%rd1037, [%rd940+-8];
	add.s64 	%rd941, %rd20, %rd939;
	ld.local.u64 	%rd1036, [%rd941+-8];
	add.s64 	%rd942, %rd19, %rd939;
	ld.local.u64 	%rd1034, [%rd942+-8];
	add.s64 	%rd943, %rd21, %rd939;
	ld.local.u64 	%rd1035, [%rd943+-8];
	add.s64 	%rd944, %rd22, %rd939;
	ld.local.u64 	%rd1033, [%rd944+-8];
	mov.u32 	%r296, %r58;
$L__BB0_122:
	setp.gt.s32 	%p210, %r296, -1;
	@%p210 bra 	$L__BB0_114;
	ld.local.u32 	%r235, [%rd23+1304];
	mul.wide.u32 	%rd967, %r235, 8;
	add.s64 	%rd968, %rd23, %rd967;
	ld.local.u64 	%rd969, [%rd968+1272];
	add.s64 	%rd970, %rd969, %rd1038;
	st.local.u64 	[%rd968+1272], %rd970;
	bra.uni 	$L__BB0_197;
$L__BB0_124:
	setp.ne.s32 	%p143, %r289, %r44;
	@%p143 bra 	$L__BB0_149;
	setp.ne.s32 	%p178, %r200, %r289;
	setp.ne.s32 	%p179, %r201, %r289;
	or.pred  	%p180, %p178, %p179;
	@%p180 bra 	$L__BB0_197;
	setp.lt.s32 	%p181, %r102, 1;
	shr.u64 	%rd1052, %rd1023, 2;
	shr.u64 	%rd1051, %rd1022, 4;
	shr.u64 	%rd827, %rd1021, 2;
	or.b64  	%rd828, %rd827, %rd75;
	add.s64 	%rd829, %rd828, 1;
	cvt.u32.u64 	%r220, %rd76;
	shl.b64 	%rd830, %rd829, %r220;
	add.s64 	%rd1050, %rd830, -1;
	shr.u64 	%rd831, %rd1020, 4;
	shl.b64 	%rd1049, %rd831, %r220;
	mov.b32 	%r221, 0;
	st.local.u32 	[%rd84], %r221;
	mov.u64 	%rd832, $str;
	cvta.global.u64 	%rd833, %rd832;
	add.u64 	%rd834, %SP, 1080;
	{ // callseq 2, 0
	.param .b64 param0;
	st.param.b64 	[param0], %rd833;
	.param .b64 param1;
	st.param.b64 	[param1], %rd834;
	.param .b32 retval0;
	call.uni (retval0), 
	vprintf, 
	(
	param0, 
	param1
	);
	ld.param.b32 	%r222, [retval0];
	} // callseq 2
	@%p181 bra 	$L__BB0_138;
	setp.lt.u32 	%p182, %r21, 7;
	mov.b32 	%r299, 0;
	@%p182 bra 	$L__BB0_130;
	mov.b32 	%r297, 0;
$L__BB0_129:
	.pragma "nounroll";
	mul.wide.u32 	%rd835, %r297, 8;
	add.s64 	%rd836, %rd13, %rd835;
	mov.b64 	%rd837, 0;
	st.local.u64 	[%rd836], %rd837;
	add.s64 	%rd838, %rd15, %rd835;
	st.local.u64 	[%rd838], %rd837;
	add.s64 	%rd839, %rd16, %rd835;
	st.local.u64 	[%rd839], %rd837;
	add.s64 	%rd840, %rd14, %rd835;
	st.local.u64 	[%rd840], %rd837;
	add.s64 	%rd841, %rd17, %rd835;
	st.local.u64 	[%rd841], %rd837;
	st.local.u64 	[%rd836+8], %rd837;
	st.local.u64 	[%rd838+8], %rd837;
	st.local.u64 	[%rd839+8], %rd837;
	st.local.u64 	[%rd840+8], %rd837;
	st.local.u64 	[%rd841+8], %rd837;
	st.local.u64 	[%rd836+16], %rd837;
	st.local.u64 	[%rd838+16], %rd837;
	st.local.u64 	[%rd839+16], %rd837;
	st.local.u64 	[%rd840+16], %rd837;
	st.local.u64 	[%rd841+16], %rd837;
	st.local.u64 	[%rd836+24], %rd837;
	st.local.u64 	[%rd838+24], %rd837;
	st.local.u64 	[%rd839+24], %rd837;
	st.local.u64 	[%rd840+24], %rd837;
	st.local.u64 	[%rd841+24], %rd837;
	st.local.u64 	[%rd836+32], %rd837;
	st.local.u64 	[%rd838+32], %rd837;
	st.local.u64 	[%rd839+32], %rd837;
	st.local.u64 	[%rd840+32], %rd837;
	st.local.u64 	[%rd841+32], %rd837;
	st.local.u64 	[%rd836+40], %rd837;
	st.local.u64 	[%rd838+40], %rd837;
	st.local.u64 	[%rd839+40], %rd837;
	st.local.u64 	[%rd840+40], %rd837;
	st.local.u64 	[%rd841+40], %rd837;
	st.local.u64 	[%rd836+48], %rd837;
	st.local.u64 	[%rd838+48], %rd837;
	st.local.u64 	[%rd839+48], %rd837;
	st.local.u64 	[%rd840+48], %rd837;
	st.local.u64 	[%rd841+48], %rd837;
	st.local.u64 	[%rd836+56], %rd837;
	st.local.u64 	[%rd838+56], %rd837;
	st.local.u64 	[%rd839+56], %rd837;
	st.local.u64 	[%rd840+56], %rd837;
	st.local.u64 	[%rd841+56], %rd837;
	add.s32 	%r297, %r297, 8;
	setp.ne.s32 	%p183, %r297, %r28;
	mov.u32 	%r299, %r28;
	@%p183 bra 	$L__BB0_129;
$L__BB0_130:
	setp.eq.s32 	%p184, %r24, 0;
	@%p184 bra 	$L__BB0_138;
	setp.lt.u32 	%p185, %r25, 3;
	@%p185 bra 	$L__BB0_133;
	mul.wide.u32 	%rd842, %r299, 8;
	add.s64 	%rd843, %rd13, %rd842;
	mov.b64 	%rd844, 0;
	st.local.u64 	[%rd843], %rd844;
	add.s64 	%rd845, %rd15, %rd842;
	st.local.u64 	[%rd845], %rd844;
	add.s64 	%rd846, %rd16, %rd842;
	st.local.u64 	[%rd846], %rd844;
	add.s64 	%rd847, %rd14, %rd842;
	st.local.u64 	[%rd847], %rd844;
	add.s64 	%rd848, %rd17, %rd842;
	st.local.u64 	[%rd848], %rd844;
	st.local.u64 	[%rd843+8], %rd844;
	st.local.u64 	[%rd845+8], %rd844;
	st.local.u64 	[%rd846+8], %rd844;
	st.local.u64 	[%rd847+8], %rd844;
	st.local.u64 	[%rd848+8], %rd844;
	st.local.u64 	[%rd843+16], %rd844;
	st.local.u64 	[%rd845+16], %rd844;
	st.local.u64 	[%rd846+16], %rd844;
	st.local.u64 	[%rd847+16], %rd844;
	st.local.u64 	[%rd848+16], %rd844;
	st.local.u64 	[%rd843+24], %rd844;
	st.local.u64 	[%rd845+24], %rd844;
	st.local.u64 	[%rd846+24], %rd844;
	st.local.u64 	[%rd847+24], %rd844;
	st.local.u64 	[%rd848+24], %rd844;
	add.s32 	%r299, %r299, 4;
$L__BB0_133:
	setp.eq.s32 	%p186, %r26, 0;
	@%p186 bra 	$L__BB0_138;
	setp.eq.s32 	%p187, %r27, 0;
	@%p187 bra 	$L__BB0_136;
	mul.wide.u32 	%rd849, %r299, 8;
	add.s64 	%rd850, %rd13, %rd849;
	mov.b64 	%rd851, 0;
	st.local.u64 	[%rd850], %rd851;
	add.s64 	%rd852, %rd15, %rd849;
	st.local.u64 	[%rd852], %rd851;
	add.s64 	%rd853, %rd16, %rd849;
	st.local.u64 	[%rd853], %rd851;
	add.s64 	%rd854, %rd14, %rd849;
	st.local.u64 	[%rd854], %rd851;
	add.s64 	%rd855, %rd17, %rd849;
	st.local.u64 	[%rd855], %rd851;
	st.local.u64 	[%rd850+8], %rd851;
	st.local.u64 	[%rd852+8], %rd851;
	st.local.u64 	[%rd853+8], %rd851;
	st.local.u64 	[%rd854+8], %rd851;
	st.local.u64 	[%rd855+8], %rd851;
	add.s32 	%r299, %r299, 2;
$L__BB0_136:
	setp.eq.s32 	%p188, %r29, 0;
	@%p188 bra 	$L__BB0_138;
	mul.wide.u32 	%rd856, %r299, 8;
	add.s64 	%rd857, %rd13, %rd856;
	mov.b64 	%rd858, 0;
	st.local.u64 	[%rd857], %rd858;
	add.s64 	%rd859, %rd15, %rd856;
	st.local.u64 	[%rd859], %rd858;
	add.s64 	%rd860, %rd16, %rd856;
	st.local.u64 	[%rd860], %rd858;
	add.s64 	%rd861, %rd14, %rd856;
	st.local.u64 	[%rd861], %rd858;
	add.s64 	%rd862, %rd17, %rd856;
	st.local.u64 	[%rd862], %rd858;
$L__BB0_138:
	st.local.u64 	[%rd13], %rd1052;
	st.local.u64 	[%rd15], %rd1051;
	st.local.u64 	[%rd16], %rd1050;
	st.local.u64 	[%rd14], %rd1049;
	or.b64  	%rd864, %rd1049, %rd1051;
	or.b64  	%rd865, %rd864, %rd1050;
	not.b64 	%rd1048, %rd865;
	st.local.u64 	[%rd17], %rd1048;
	mov.b32 	%r302, 0;
	mov.b64 	%rd1053, 0;
$L__BB0_139:
	and.b64  	%rd259, %rd1052, 1;
	or.b64  	%rd866, %rd1048, %rd259;
	setp.eq.s64 	%p189, %rd866, 0;
	setp.ge.s32 	%p190, %r302, %r102;
	or.pred  	%p191, %p190, %p189;
	@%p191 bra 	$L__BB0_146;
	setp.ne.s64 	%p192, %rd1050, -1;
	@%p192 bra 	$L__BB0_142;
	add.s64 	%rd1053, %rd1053, 1;
	add.s32 	%r68, %r302, -1;
	mul.wide.u32 	%rd889, %r302, 8;
	add.s64 	%rd890, %rd13, %rd889;
	ld.local.u64 	%rd1052, [%rd890+-8];
	add.s64 	%rd891, %rd15, %rd889;
	ld.local.u64 	%rd1051, [%rd891+-8];
	add.s64 	%rd892, %rd14, %rd889;
	ld.local.u64 	%rd1049, [%rd892+-8];
	add.s64 	%rd893, %rd16, %rd889;
	ld.local.u64 	%rd1050, [%rd893+-8];
	add.s64 	%rd894, %rd17, %rd889;
	ld.local.u64 	%rd1048, [%rd894+-8];
	mov.u32 	%r302, %r68;
	bra.uni 	$L__BB0_147;
$L__BB0_142:
	setp.eq.s64 	%p193, %rd259, 0;
	@%p193 bra 	$L__BB0_145;
$L__BB0_143:
	shr.u64 	%rd269, %rd1052, 1;
	shl.b64 	%rd1051, %rd1051, 1;
	shr.u64 	%rd1049, %rd1049, 1;
	and.b64  	%rd873, %rd1052, 2;
	setp.ne.s64 	%p194, %rd873, 0;
	mov.u64 	%rd1052, %rd269;
	@%p194 bra 	$L__BB0_143;
	or.b64  	%rd874, %rd1049, %rd1050;
	or.b64  	%rd875, %rd874, %rd1051;
	not.b64 	%rd1048, %rd875;
	mov.u64 	%rd1052, %rd269;
	bra.uni 	$L__BB0_147;
$L__BB0_145:
	neg.s64 	%rd876, %rd1048;
	and.b64  	%rd877, %rd1048, %rd876;
	xor.b64  	%rd878, %rd877, %rd1048;
	mul.wide.u32 	%rd879, %r302, 8;
	add.s64 	%rd880, %rd13, %rd879;
	st.local.u64 	[%rd880], %rd1052;
	add.s64 	%rd881, %rd15, %rd879;
	st.local.u64 	[%rd881], %rd1051;
	add.s64 	%rd882, %rd16, %rd879;
	st.local.u64 	[%rd882], %rd1050;
	add.s64 	%rd883, %rd14, %rd879;
	st.local.u64 	[%rd883], %rd1049;
	add.s64 	%rd884, %rd17, %rd879;
	st.local.u64 	[%rd884], %rd878;
	add.s32 	%r302, %r302, 1;
	shr.u64 	%rd1052, %rd1052, 1;
	or.b64  	%rd885, %rd1051, %rd877;
	shl.b64 	%rd1051, %rd885, 1;
	or.b64  	%rd1050, %rd1050, %rd877;
	or.b64  	%rd886, %rd1049, %rd877;
	shr.u64 	%rd1049, %rd886, 1;
	or.b64  	%rd887, %rd1049, %rd1050;
	or.b64  	%rd888, %rd887, %rd1051;
	not.b64 	%rd1048, %rd888;
	bra.uni 	$L__BB0_147;
$L__BB0_146:
	add.s32 	%r70, %r302, -1;
	mul.wide.u32 	%rd867, %r302, 8;
	add.s64 	%rd868, %rd13, %rd867;
	ld.local.u64 	%rd1052, [%rd868+-8];
	add.s64 	%rd869, %rd15, %rd867;
	ld.local.u64 	%rd1051, [%rd869+-8];
	add.s64 	%rd870, %rd14, %rd867;
	ld.local.u64 	%rd1049, [%rd870+-8];
	add.s64 	%rd871, %rd16, %rd867;
	ld.local.u64 	%rd1050, [%rd871+-8];
	add.s64 	%rd872, %rd17, %rd867;
	ld.local.u64 	%rd1048, [%rd872+-8];
	mov.u32 	%r302, %r70;
$L__BB0_147:
	setp.gt.s32 	%p195, %r302, -1;
	@%p195 bra 	$L__BB0_139;
	ld.local.u32 	%r227, [%rd23+1296];
	mul.wide.u32 	%rd895, %r227, 8;
	add.s64 	%rd896, %rd23, %rd895;
	ld.local.u64 	%rd897, [%rd896+1272];
	add.s64 	%rd898, %rd897, %rd1053;
	st.local.u64 	[%rd896+1272], %rd898;
	bra.uni 	$L__BB0_197;
$L__BB0_149:
	setp.ne.s32 	%p144, %r201, %r44;
	setp.lt.u32 	%p145, %r200, %r289;
	or.pred  	%p146, %p144, %p145;
	@%p146 bra 	$L__BB0_174;
	setp.gt.u32 	%p147, %r200, %r289;
	@%p147 bra 	$L__BB0_197;
	setp.lt.s32 	%p148, %r102, 1;
	shr.u64 	%rd1072, %rd1023, 2;
	shr.u64 	%rd1071, %rd1022, 4;
	shr.u64 	%rd689, %rd1021, 2;
	or.b64  	%rd690, %rd689, %rd75;
	add.s64 	%rd691, %rd690, 1;
	cvt.u32.u64 	%r205, %rd76;
	shl.b64 	%rd692, %rd691, %r205;
	add.s64 	%rd1070, %rd692, -1;
	shr.u64 	%rd693, %rd1020, 4;
	shl.b64 	%rd1069, %rd693, %r205;
	mov.b32 	%r206, 0;
	st.local.u32 	[%rd85], %r206;
	mov.u64 	%rd694, $str;
	cvta.global.u64 	%rd695, %rd694;
	add.u64 	%rd696, %SP, 1080;
	{ // callseq 0, 0
	.param .b64 param0;
	st.param.b64 	[param0], %rd695;
	.param .b64 param1;
	st.param.b64 	[param1], %rd696;
	.param .b32 retval0;
	call.uni (retval0), 
	vprintf, 
	(
	param0, 
	param1
	);
	ld.param.b32 	%r207, [retval0];
	} // callseq 0
	@%p148 bra 	$L__BB0_163;
	setp.lt.u32 	%p149, %r102, 8;
	mov.b32 	%r305, 0;
	@%p149 bra 	$L__BB0_155;
	mov.u64 	%rd1054, %rd82;
	mov.u64 	%rd1055, %rd81;
	mov.u64 	%rd1056, %rd80;
	mov.u64 	%rd1057, %rd79;
	mov.u64 	%rd1058, %rd78;
	mov.u32 	%r303, %r30;
$L__BB0_154:
	.pragma "nounroll";
	mov.b64 	%rd697, 0;
	st.local.u64 	[%rd1058+-32], %rd697;
	st.local.u64 	[%rd1057+-32], %rd697;
	st.local.u64 	[%rd1056+-32], %rd697;
	st.local.u64 	[%rd1055+-32], %rd697;
	st.local.u64 	[%rd1054+-32], %rd697;
	st.local.u64 	[%rd1058+-24], %rd697;
	st.local.u64 	[%rd1057+-24], %rd697;
	st.local.u64 	[%rd1056+-24], %rd697;
	st.local.u64 	[%rd1055+-24], %rd697;
	st.local.u64 	[%rd1054+-24], %rd697;
	st.local.u64 	[%rd1058+-16], %rd697;
	st.local.u64 	[%rd1057+-16], %rd697;
	st.local.u64 	[%rd1056+-16], %rd697;
	st.local.u64 	[%rd1055+-16], %rd697;
	st.local.u64 	[%rd1054+-16], %rd697;
	st.local.u64 	[%rd1058+-8], %rd697;
	st.local.u64 	[%rd1057+-8], %rd697;
	st.local.u64 	[%rd1056+-8], %rd697;
	st.local.u64 	[%rd1055+-8], %rd697;
	st.local.u64 	[%rd1054+-8], %rd697;
	st.local.u64 	[%rd1058], %rd697;
	st.local.u64 	[%rd1057], %rd697;
	st.local.u64 	[%rd1056], %rd697;
	st.local.u64 	[%rd1055], %rd697;
	st.local.u64 	[%rd1054], %rd697;
	st.local.u64 	[%rd1058+8], %rd697;
	st.local.u64 	[%rd1057+8], %rd697;
	st.local.u64 	[%rd1056+8], %rd697;
	st.local.u64 	[%rd1055+8], %rd697;
	st.local.u64 	[%rd1054+8], %rd697;
	st.local.u64 	[%rd1058+16], %rd697;
	st.local.u64 	[%rd1057+16], %rd697;
	st.local.u64 	[%rd1056+16], %rd697;
	st.local.u64 	[%rd1055+16], %rd697;
	st.local.u64 	[%rd1054+16], %rd697;
	st.local.u64 	[%rd1058+24], %rd697;
	st.local.u64 	[%rd1057+24], %rd697;
	st.local.u64 	[%rd1056+24], %rd697;
	st.local.u64 	[%rd1055+24], %rd697;
	st.local.u64 	[%rd1054+24], %rd697;
	add.s32 	%r303, %r303, 8;
	add.s64 	%rd1058, %rd1058, 64;
	add.s64 	%rd1057, %rd1057, 64;
	add.s64 	%rd1056, %rd1056, 64;
	add.s64 	%rd1055, %rd1055, 64;
	add.s64 	%rd1054, %rd1054, 64;
	setp.ne.s32 	%p150, %r303, 0;
	mov.u32 	%r305, %r28;
	@%p150 bra 	$L__BB0_154;
$L__BB0_155:
	setp.eq.s32 	%p151, %r24, 0;
	@%p151 bra 	$L__BB0_163;
	setp.lt.u32 	%p152, %r25, 3;
	@%p152 bra 	$L__BB0_158;
	mul.wide.u32 	%rd698, %r305, 8;
	add.s64 	%rd699, %rd8, %rd698;
	mov.b64 	%rd700, 0;
	st.local.u64 	[%rd699], %rd700;
	add.s64 	%rd701, %rd10, %rd698;
	st.local.u64 	[%rd701], %rd700;
	add.s64 	%rd702, %rd11, %rd698;
	st.local.u64 	[%rd702], %rd700;
	add.s64 	%rd703, %rd9, %rd698;
	st.local.u64 	[%rd703], %rd700;
	add.s64 	%rd704, %rd12, %rd698;
	st.local.u64 	[%rd704], %rd700;
	st.local.u64 	[%rd699+8], %rd700;
	st.local.u64 	[%rd701+8], %rd700;
	st.local.u64 	[%rd702+8], %rd700;
	st.local.u64 	[%rd703+8], %rd700;
	st.local.u64 	[%rd704+8], %rd700;
	st.local.u64 	[%rd699+16], %rd700;
	st.local.u64 	[%rd701+16], %rd700;
	st.local.u64 	[%rd702+16], %rd700;
	st.local.u64 	[%rd703+16], %rd700;
	st.local.u64 	[%rd704+16], %rd700;
	st.local.u64 	[%rd699+24], %rd700;
	st.local.u64 	[%rd701+24], %rd700;
	st.local.u64 	[%rd702+24], %rd700;
	st.local.u64 	[%rd703+24], %rd700;
	st.local.u64 	[%rd704+24], %rd700;
	add.s32 	%r305, %r305, 4;
$L__BB0_158:
	setp.eq.s32 	%p153, %r26, 0;
	@%p153 bra 	$L__BB0_163;
	setp.eq.s32 	%p154, %r27, 0;
	@%p154 bra 	$L__BB0_161;
	mul.wide.u32 	%rd705, %r305, 8;
	add.s64 	%rd706, %rd8, %rd705;
	mov.b64 	%rd707, 0;
	st.local.u64 	[%rd706], %rd707;
	add.s64 	%rd708, %rd10, %rd705;
	st.local.u64 	[%rd708], %rd707;
	add.s64 	%rd709, %rd11, %rd705;
	st.local.u64 	[%rd709], %rd707;
	add.s64 	%rd710, %rd9, %rd705;
	st.local.u64 	[%rd710], %rd707;
	add.s64 	%rd711, %rd12, %rd705;
	st.local.u64 	[%rd711], %rd707;
	st.local.u64 	[%rd706+8], %rd707;
	st.local.u64 	[%rd708+8], %rd707;
	st.local.u64 	[%rd709+8], %rd707;
	st.local.u64 	[%rd710+8], %rd707;
	st.local.u64 	[%rd711+8], %rd707;
	add.s32 	%r305, %r305, 2;
$L__BB0_161:
	setp.eq.s32 	%p155, %r29, 0;
	@%p155 bra 	$L__BB0_163;
	mul.wide.u32 	%rd712, %r305, 8;
	add.s64 	%rd713, %rd8, %rd712;
	mov.b64 	%rd714, 0;
	st.local.u64 	[%rd713], %rd714;
	add.s64 	%rd715, %rd10, %rd712;
	st.local.u64 	[%rd715], %rd714;
	add.s64 	%rd716, %rd11, %rd712;
	st.local.u64 	[%rd716], %rd714;
	add.s64 	%rd717, %rd9, %rd712;
	st.local.u64 	[%rd717], %rd714;
	add.s64 	%rd718, %rd12, %rd712;
	st.local.u64 	[%rd718], %rd714;
$L__BB0_163:
	st.local.u64 	[%rd8], %rd1072;
	st.local.u64 	[%rd10], %rd1071;
	st.local.u64 	[%rd11], %rd1070;
	st.local.u64 	[%rd9], %rd1069;
	or.b64  	%rd720, %rd1069, %rd1071;
	or.b64  	%rd721, %rd720, %rd1070;
	not.b64 	%rd1068, %rd721;
	st.local.u64 	[%rd12], %rd1068;
	mov.b32 	%r308, 0;
	mov.b64 	%rd1073, 0;
$L__BB0_164:
	and.b64  	%rd310, %rd1072, 1;
	or.b64  	%rd722, %rd1068, %rd310;
	setp.eq.s64 	%p156, %rd722, 0;
	setp.ge.s32 	%p157, %r308, %r102;
	or.pred  	%p158, %p157, %p156;
	@%p158 bra 	$L__BB0_171;
	setp.ne.s64 	%p159, %rd1070, -1;
	@%p159 bra 	$L__BB0_167;
	add.s64 	%rd1073, %rd1073, 1;
	add.s32 	%r80, %r308, -1;
	mul.wide.u32 	%rd745, %r308, 8;
	add.s64 	%rd746, %rd8, %rd745;
	ld.local.u64 	%rd1072, [%rd746+-8];
	add.s64 	%rd747, %rd10, %rd745;
	ld.local.u64 	%rd1071, [%rd747+-8];
	add.s64 	%rd748, %rd9, %rd745;
	ld.local.u64 	%rd1069, [%rd748+-8];
	add.s64 	%rd749, %rd11, %rd745;
	ld.local.u64 	%rd1070, [%rd749+-8];
	add.s64 	%rd750, %rd12, %rd745;
	ld.local.u64 	%rd1068, [%rd750+-8];
	mov.u32 	%r308, %r80;
	bra.uni 	$L__BB0_172;
$L__BB0_167:
	setp.eq.s64 	%p160, %rd310, 0;
	@%p160 bra 	$L__BB0_170;
$L__BB0_168:
	shr.u64 	%rd320, %rd1072, 1;
	shl.b64 	%rd1071, %rd1071, 1;
	shr.u64 	%rd1069, %rd1069, 1;
	and.b64  	%rd729, %rd1072, 2;
	setp.ne.s64 	%p161, %rd729, 0;
	mov.u64 	%rd1072, %rd320;
	@%p161 bra 	$L__BB0_168;
	or.b64  	%rd730, %rd1069, %rd1070;
	or.b64  	%rd731, %rd730, %rd1071;
	not.b64 	%rd1068, %rd731;
	mov.u64 	%rd1072, %rd320;
	bra.uni 	$L__BB0_172;
$L__BB0_170:
	neg.s64 	%rd732, %rd1068;
	and.b64  	%rd733, %rd1068, %rd732;
	xor.b64  	%rd734, %rd733, %rd1068;
	mul.wide.u32 	%rd735, %r308, 8;
	add.s64 	%rd736, %rd8, %rd735;
	st.local.u64 	[%rd736], %rd1072;
	add.s64 	%rd737, %rd10, %rd735;
	st.local.u64 	[%rd737], %rd1071;
	add.s64 	%rd738, %rd11, %rd735;
	st.local.u64 	[%rd738], %rd1070;
	add.s64 	%rd739, %rd9, %rd735;
	st.local.u64 	[%rd739], %rd1069;
	add.s64 	%rd740, %rd12, %rd735;
	st.local.u64 	[%rd740], %rd734;
	add.s32 	%r308, %r308, 1;
	shr.u64 	%rd1072, %rd1072, 1;
	or.b64  	%rd741, %rd1071, %rd733;
	shl.b64 	%rd1071, %rd741, 1;
	or.b64  	%rd1070, %rd1070, %rd733;
	or.b64  	%rd742, %rd1069, %rd733;
	shr.u64 	%rd1069, %rd742, 1;
	or.b64  	%rd743, %rd1069, %rd1070;
	or.b64  	%rd744, %rd743, %rd1071;
	not.b64 	%rd1068, %rd744;
	bra.uni 	$L__BB0_172;
$L__BB0_171:
	add.s32 	%r82, %r308, -1;
	mul.wide.u32 	%rd723, %r308, 8;
	add.s64 	%rd724, %rd8, %rd723;
	ld.local.u64 	%rd1072, [%rd724+-8];
	add.s64 	%rd725, %rd10, %rd723;
	ld.local.u64 	%rd1071, [%rd725+-8];
	add.s64 	%rd726, %rd9, %rd723;
	ld.local.u64 	%rd1069, [%rd726+-8];
	add.s64 	%rd727, %rd11, %rd723;
	ld.local.u64 	%rd1070, [%rd727+-8];
	add.s64 	%rd728, %rd12, %rd723;
	ld.local.u64 	%rd1068, [%rd728+-8];
	mov.u32 	%r308, %r82;
$L__BB0_172:
	setp.gt.s32 	%p162, %r308, -1;
	@%p162 bra 	$L__BB0_164;
	ld.local.u32 	%r211, [%rd23+1300];
	mul.wide.u32 	%rd751, %r211, 8;
	add.s64 	%rd752, %rd23, %rd751;
	ld.local.u64 	%rd753, [%rd752+1272];
	add.s64 	%rd754, %rd753, %rd1073;
	st.local.u64 	[%rd752+1272], %rd754;
	bra.uni 	$L__BB0_197;
$L__BB0_174:
	setp.lt.s32 	%p163, %r102, 1;
	shr.u64 	%rd1087, %rd1023, 2;
	shr.u64 	%rd1086, %rd1022, 4;
	shr.u64 	%rd755, %rd1021, 2;
	or.b64  	%rd756, %rd755, %rd75;
	add.s64 	%rd757, %rd756, 1;
	cvt.u32.u64 	%r212, %rd76;
	shl.b64 	%rd758, %rd757, %r212;
	add.s64 	%rd1085, %rd758, -1;
	shr.u64 	%rd759, %rd1020, 4;
	shl.b64 	%rd1084, %rd759, %r212;
	mov.b32 	%r213, 0;
	st.local.u32 	[%rd86], %r213;
	mov.u64 	%rd760, $str;
	cvta.global.u64 	%rd761, %rd760;
	add.u64 	%rd762, %SP, 1080;
	{ // callseq 1, 0
	.param .b64 param0;
	st.param.b64 	[param0], %rd761;
	.param .b64 param1;
	st.param.b64 	[param1], %rd762;
	.param .b32 retval0;
	call.uni (retval0), 
	vprintf, 
	(
	param0, 
	param1
	);
	ld.param.b32 	%r214, [retval0];
	} // callseq 1
	@%p163 bra 	$L__BB0_186;
	setp.lt.u32 	%p164, %r21, 7;
	mov.b32 	%r311, 0;
	@%p164 bra 	$L__BB0_178;
	mov.b32 	%r309, 0;
$L__BB0_177:
	.pragma "nounroll";
	mul.wide.u32 	%rd763, %r309, 8;
	add.s64 	%rd764, %rd3, %rd763;
	mov.b64 	%rd765, 0;
	st.local.u64 	[%rd764], %rd765;
	add.s64 	%rd766, %rd5, %rd763;
	st.local.u64 	[%rd766], %rd765;
	add.s64 	%rd767, %rd6, %rd763;
	st.local.u64 	[%rd767], %rd765;
	add.s64 	%rd768, %rd4, %rd763;
	st.local.u64 	[%rd768], %rd765;
	add.s64 	%rd769, %rd7, %rd763;
	st.local.u64 	[%rd769], %rd765;
	st.local.u64 	[%rd764+8], %rd765;
	st.local.u64 	[%rd766+8], %rd765;
	st.local.u64 	[%rd767+8], %rd765;
	st.local.u64 	[%rd768+8], %rd765;
	st.local.u64 	[%rd769+8], %rd765;
	st.local.u64 	[%rd764+16], %rd765;
	st.local.u64 	[%rd766+16], %rd765;
	st.local.u64 	[%rd767+16], %rd765;
	st.local.u64 	[%rd768+16], %rd765;
	st.local.u64 	[%rd769+16], %rd765;
	st.local.u64 	[%rd764+24], %rd765;
	st.local.u64 	[%rd766+24], %rd765;
	st.local.u64 	[%rd767+24], %rd765;
	st.local.u64 	[%rd768+24], %rd765;
	st.local.u64 	[%rd769+24], %rd765;
	st.local.u64 	[%rd764+32], %rd765;
	st.local.u64 	[%rd766+32], %rd765;
	st.local.u64 	[%rd767+32], %rd765;
	st.local.u64 	[%rd768+32], %rd765;
	st.local.u64 	[%rd769+32], %rd765;
	st.local.u64 	[%rd764+40], %rd765;
	st.local.u64 	[%rd766+40], %rd765;
	st.local.u64 	[%rd767+40], %rd765;
	st.local.u64 	[%rd768+40], %rd765;
	st.local.u64 	[%rd769+40], %rd765;
	st.local.u64 	[%rd764+48], %rd765;
	st.local.u64 	[%rd766+48], %rd765;
	st.local.u64 	[%rd767+48], %rd765;
	st.local.u64 	[%rd768+48], %rd765;
	st.local.u64 	[%rd769+48], %rd765;
	st.local.u64 	[%rd764+56], %rd765;
	st.local.u64 	[%rd766+56], %rd765;
	st.local.u64 	[%rd767+56], %rd765;
	st.local.u64 	[%rd768+56], %rd765;
	st.local.u64 	[%rd769+56], %rd765;
	add.s32 	%r309, %r309, 8;
	setp.ne.s32 	%p165, %r309, %r28;
	mov.u32 	%r311, %r28;
	@%p165 bra 	$L__BB0_177;
$L__BB0_178:
	setp.eq.s32 	%p166, %r24, 0;
	@%p166 bra 	$L__BB0_186;
	setp.lt.u32 	%p167, %r25, 3;
	@%p167 bra 	$L__BB0_181;
	mul.wide.u32 	%rd770, %r311, 8;
	add.s64 	%rd771, %rd3, %rd770;
	mov.b64 	%rd772, 0;
	st.local.u64 	[%rd771], %rd772;
	add.s64 	%rd773, %rd5, %rd770;
	st.local.u64 	[%rd773], %rd772;
	add.s64 	%rd774, %rd6, %rd770;
	st.local.u64 	[%rd774], %rd772;
	add.s64 	%rd775, %rd4, %rd770;
	st.local.u64 	[%rd775], %rd772;
	add.s64 	%rd776, %rd7, %rd770;
	st.local.u64 	[%rd776], %rd772;
	st.local.u64 	[%rd771+8], %rd772;
	st.local.u64 	[%rd773+8], %rd772;
	st.local.u64 	[%rd774+8], %rd772;
	st.local.u64 	[%rd775+8], %rd772;
	st.local.u64 	[%rd776+8], %rd772;
	st.local.u64 	[%rd771+16], %rd772;
	st.local.u64 	[%rd773+16], %rd772;
	st.local.u64 	[%rd774+16], %rd772;
	st.local.u64 	[%rd775+16], %rd772;
	st.local.u64 	[%rd776+16], %rd772;
	st.local.u64 	[%rd771+24], %rd772;
	st.local.u64 	[%rd773+24], %rd772;
	st.local.u64 	[%rd774+24], %rd772;
	st.local.u64 	[%rd775+24], %rd772;
	st.local.u64 	[%rd776+24], %rd772;
	add.s32 	%r311, %r311, 4;
$L__BB0_181:
	setp.eq.s32 	%p168, %r26, 0;
	@%p168 bra 	$L__BB0_186;
	setp.eq.s32 	%p169, %r27, 0;
	@%p169 bra 	$L__BB0_184;
	mul.wide.u32 	%rd777, %r311, 8;
	add.s64 	%rd778, %rd3, %rd777;
	mov.b64 	%rd779, 0;
	st.local.u64 	[%rd778], %rd779;
	add.s64 	%rd780, %rd5, %rd777;
	st.local.u64 	[%rd780], %rd779;
	add.s64 	%rd781, %rd6, %rd777;
	st.local.u64 	[%rd781], %rd779;
	add.s64 	%rd782, %rd4, %rd777;
	st.local.u64 	[%rd782], %rd779;
	add.s64 	%rd783, %rd7, %rd777;
	st.local.u64 	[%rd783], %rd779;
	st.local.u64 	[%rd778+8], %rd779;
	st.local.u64 	[%rd780+8], %rd779;
	st.local.u64 	[%rd781+8], %rd779;
	st.local.u64 	[%rd782+8], %rd779;
	st.local.u64 	[%rd783+8], %rd779;
	add.s32 	%r311, %r311, 2;
$L__BB0_184:
	setp.eq.s32 	%p170, %r29, 0;
	@%p170 bra 	$L__BB0_186;
	mul.wide.u32 	%rd784, %r311, 8;
	add.s64 	%rd785, %rd3, %rd784;
	mov.b64 	%rd786, 0;
	st.local.u64 	[%rd785], %rd786;
	add.s64 	%rd787, %rd5, %rd784;
	st.local.u64 	[%rd787], %rd786;
	add.s64 	%rd788, %rd6, %rd784;
	st.local.u64 	[%rd788], %rd786;
	add.s64 	%rd789, %rd4, %rd784;
	st.local.u64 	[%rd789], %rd786;
	add.s64 	%rd790, %rd7, %rd784;
	st.local.u64 	[%rd790], %rd786;
$L__BB0_186:
	st.local.u64 	[%rd3], %rd1087;
	st.local.u64 	[%rd5], %rd1086;
	st.local.u64 	[%rd6], %rd1085;
	st.local.u64 	[%rd4], %rd1084;
	or.b64  	%rd792, %rd1084, %rd1086;
	or.b64  	%rd793, %rd792, %rd1085;
	not.b64 	%rd1083, %rd793;
	st.local.u64 	[%rd7], %rd1083;
	mov.b32 	%r314, 0;
	mov.b64 	%rd1088, 0;
$L__BB0_187:
	and.b64  	%rd351, %rd1087, 1;
	or.b64  	%rd794, %rd1083, %rd351;
	setp.eq.s64 	%p171, %rd794, 0;
	setp.ge.s32 	%p172, %r314, %r102;
	or.pred  	%p173, %p172, %p171;
	@%p173 bra 	$L__BB0_194;
	setp.ne.s64 	%p174, %rd1085, -1;
	@%p174 bra 	$L__BB0_190;
	add.s64 	%rd1088, %rd1088, 1;
	add.s32 	%r92, %r314, -1;
	mul.wide.u32 	%rd817, %r314, 8;
	add.s64 	%rd818, %rd3, %rd817;
	ld.local.u64 	%rd1087, [%rd818+-8];
	add.s64 	%rd819, %rd5, %rd817;
	ld.local.u64 	%rd1086, [%rd819+-8];
	add.s64 	%rd820, %rd4, %rd817;
	ld.local.u64 	%rd1084, [%rd820+-8];
	add.s64 	%rd821, %rd6, %rd817;
	ld.local.u64 	%rd1085, [%rd821+-8];
	add.s64 	%rd822, %rd7, %rd817;
	ld.local.u64 	%rd1083, [%rd822+-8];
	mov.u32 	%r314, %r92;
	bra.uni 	$L__BB0_195;
$L__BB0_190:
	setp.eq.s64 	%p175, %rd351, 0;
	@%p175 bra 	$L__BB0_193;
$L__BB0_191:
	shr.u64 	%rd361, %rd1087, 1;
	shl.b64 	%rd1086, %rd1086, 1;
	shr.u64 	%rd1084, %rd1084, 1;
	and.b64  	%rd801, %rd1087, 2;
	setp.ne.s64 	%p176, %rd801, 0;
	mov.u64 	%rd1087, %rd361;
	@%p176 bra 	$L__BB0_191;
	or.b64  	%rd802, %rd1084, %rd1085;
	or.b64  	%rd803, %rd802, %rd1086;
	not.b64 	%rd1083, %rd803;
	mov.u64 	%rd1087, %rd361;
	bra.uni 	$L__BB0_195;
$L__BB0_193:
	neg.s64 	%rd804, %rd1083;
	and.b64  	%rd805, %rd1083, %rd804;
	xor.b64  	%rd806, %rd805, %rd1083;
	mul.wide.u32 	%rd807, %r314, 8;
	add.s64 	%rd808, %rd3, %rd807;
	st.local.u64 	[%rd808], %rd1087;
	add.s64 	%rd809, %rd5, %rd807;
	st.local.u64 	[%rd809], %rd1086;
	add.s64 	%rd810, %rd6, %rd807;
	st.local.u64 	[%rd810], %rd1085;
	add.s64 	%rd811, %rd4, %rd807;
	st.local.u64 	[%rd811], %rd1084;
	add.s64 	%rd812, %rd7, %rd807;
	st.local.u64 	[%rd812], %rd806;
	add.s32 	%r314, %r314, 1;
	shr.u64 	%rd1087, %rd1087, 1;
	or.b64  	%rd813, %rd1086, %rd805;
	shl.b64 	%rd1086, %rd813, 1;
	or.b64  	%rd1085, %rd1085, %rd805;
	or.b64  	%rd814, %rd1084, %rd805;
	shr.u64 	%rd1084, %rd814, 1;
	or.b64  	%rd815, %rd1084, %rd1085;
	or.b64  	%rd816, %rd815, %rd1086;
	not.b64 	%rd1083, %rd816;
	bra.uni 	$L__BB0_195;
$L__BB0_194:
	add.s32 	%r94, %r314, -1;
	mul.wide.u32 	%rd795, %r314, 8;
	add.s64 	%rd796, %rd3, %rd795;
	ld.local.u64 	%rd1087, [%rd796+-8];
	add.s64 	%rd797, %rd5, %rd795;
	ld.local.u64 	%rd1086, [%rd797+-8];
	add.s64 	%rd798, %rd4, %rd795;
	ld.local.u64 	%rd1084, [%rd798+-8];
	add.s64 	%rd799, %rd6, %rd795;
	ld.local.u64 	%rd1085, [%rd799+-8];
	add.s64 	%rd800, %rd7, %rd795;
	ld.local.u64 	%rd1083, [%rd800+-8];
	mov.u32 	%r314, %r94;
$L__BB0_195:
	setp.gt.s32 	%p177, %r314, -1;
	@%p177 bra 	$L__BB0_187;
	ld.local.u32 	%r219, [%rd23+1304];
	mul.wide.u32 	%rd823, %r219, 8;
	add.s64 	%rd824, %rd23, %rd823;
	ld.local.u64 	%rd825, [%rd824+1272];
	add.s64 	%rd826, %rd825, %rd1088;
	st.local.u64 	[%rd824+1272], %rd826;
$L__BB0_197:
	ld.local.v2.u32 	{%r236, %r237}, [%rd23+1248];
	add.s32 	%r289, %r236, 1;
	st.local.u32 	[%rd23+1248], %r289;
	sub.s32 	%r238, %r22, %r237;
	setp.lt.u32 	%p211, %r289, %r238;
	@%p211 bra 	$L__BB0_85;
$L__BB0_198:
	ld.local.u32 	%r239, [%rd23+1244];
	add.s32 	%r287, %r239, 1;
	st.local.u32 	[%rd23+1244], %r287;
	ld.local.u32 	%r240, [%rd23+1252];
	sub.s32 	%r241, %r22, %r240;
	setp.lt.u32 	%p212, %r287, %r241;
	@%p212 bra 	$L__BB0_58;
$L__BB0_199:
	ld.local.u32 	%r242, [%rd23+1240];
	add.s32 	%r285, %r242, 1;
	st.local.u32 	[%rd23+1240], %r285;
	ld.local.u32 	%r243, [%rd23+1252];
	sub.s32 	%r244, %r22, %r243;
	setp.lt.u32 	%p213, %r285, %r244;
	@%p213 bra 	$L__BB0_39;
$L__BB0_200:
	.pragma "used_bytes_mask 4095";
	ld.local.v4.u32 	{%r245, %r246, %r247, %r248}, [%rd23+1296];
	mul.wide.u32 	%rd971, %r245, 8;
	add.s64 	%rd972, %rd23, %rd971;
	ld.local.u64 	%rd973, [%rd972+1272];
	shl.b64 	%rd974, %rd973, 1;
	mul.wide.u32 	%rd975, %r246, 8;
	add.s64 	%rd976, %rd23, %rd975;
	ld.local.u64 	%rd977, [%rd976+1272];
	shl.b64 	%rd978, %rd977, 2;
	mul.wide.u32 	%rd979, %r247, 8;
	add.s64 	%rd980, %rd23, %rd979;
	ld.local.u64 	%rd981, [%rd980+1272];
	shl.b64 	%rd982, %rd981, 3;
	cvt.u32.u64 	%r249, %rd974;
	cvt.u32.u64 	%r250, %rd978;
	add.s32 	%r251, %r250, %r249;
	cvt.u32.u64 	%r252, %rd982;
	add.s32 	%r315, %r251, %r252;
$L__BB0_201:
	shl.b32 	%r253, %r1, 2;
	mov.u32 	%r254, _ZZ11cuda_kernelPjS_S_iiE3sum;
	add.s32 	%r101, %r254, %r253;
	st.shared.u32 	[%r101], %r315;
	bar.sync 	0;
	and.b32  	%r255, %r1, 992;
	setp.ne.s32 	%p214, %r255, 0;
	@%p214 bra 	$L__BB0_203;
	ld.shared.u32 	%r256, [%r101+256];
	ld.shared.u32 	%r257, [%r101];
	add.s32 	%r258, %r257, %r256;
	st.shared.u32 	[%r101], %r258;
$L__BB0_203:
	bar.sync 	0;
	setp.gt.u32 	%p215, %r1, 31;
	@%p215 bra 	$L__BB0_205;
	ld.shared.u32 	%r259, [%r101+128];
	ld.shared.u32 	%r260, [%r101];
	add.s32 	%r261, %r260, %r259;
	st.shared.u32 	[%r101], %r261;
$L__BB0_205:
	bar.sync 	0;
	setp.gt.u32 	%p216, %r1, 15;
	@%p216 bra 	$L__BB0_207;
	ld.shared.u32 	%r262, [%r101+64];
	ld.shared.u32 	%r263, [%r101];
	add.s32 	%r264, %r263, %r262;
	st.shared.u32 	[%r101], %r264;
$L__BB0_207:
	bar.sync 	0;
	setp.gt.u32 	%p217, %r1, 7;
	@%p217 bra 	$L__BB0_209;
	ld.shared.u32 	%r265, [%r101+32];
	ld.shared.u32 	%r266, [%r101];
	add.s32 	%r267, %r266, %r265;
	st.shared.u32 	[%r101], %r267;
$L__BB0_209:
	bar.sync 	0;
	setp.gt.u32 	%p218, %r1, 3;
	@%p218 bra 	$L__BB0_211;
	ld.shared.u32 	%r268, [%r101+16];
	ld.shared.u32 	%r269, [%r101];
	add.s32 	%r270, %r269, %r268;
	st.shared.u32 	[%r101], %r270;
$L__BB0_211:
	bar.sync 	0;
	setp.gt.u32 	%p219, %r1, 1;
	@%p219 bra 	$L__BB0_213;
	ld.shared.u32 	%r271, [%r101+8];
	ld.shared.u32 	%r272, [%r101];
	add.s32 	%r273, %r272, %r271;
	st.shared.u32 	[%r101], %r273;
$L__BB0_213:
	bar.sync 	0;
	setp.ne.s32 	%p220, %r1, 0;
	@%p220 bra 	$L__BB0_215;
	ld.shared.u32 	%r274, [_ZZ11cuda_kernelPjS_S_iiE3sum+4];
	ld.shared.u32 	%r275, [_ZZ11cuda_kernelPjS_S_iiE3sum];
	add.s32 	%r276, %r275, %r274;
	st.shared.u32 	[_ZZ11cuda_kernelPjS_S_iiE3sum], %r276;
$L__BB0_215:
	setp.ne.s32 	%p221, %r1, 0;
	bar.sync 	0;
	@%p221 bra 	$L__BB0_217;
	ld.param.u64 	%rd986, [_Z11cuda_kernelPjS_S_ii_param_2];
	ld.shared.u32 	%r277, [_ZZ11cuda_kernelPjS_S_iiE3sum];
	cvta.to.global.u64 	%rd983, %rd986;
	mul.wide.u32 	%rd984, %r2, 4;
	add.s64 	%rd985, %rd983, %rd984;
	st.global.u32 	[%rd985], %r277;
$L__BB0_217:
	ret;

}


// ===== COMPILED SASS (sm_100) =====

	.target	sm_100

	.elftype	@"ET_EXEC"


//--------------------- .note.nv.tkinfo           --------------------------
	.section	.note.nv.tkinfo,"",@"SHT_NOTE"
	.sectionflags	@"SHF_NOTE_NV_TKINFO"
	.tkinfo
        /*0018*/ 	.word	0x00000002
        /*0030*/ 	.string	""
        /*0030*/ 	.string	"ptxas"
        /*0030*/ 	.string	"Cuda compilation tools, release 13.0, V13.0.88"
        /*0030*/ 	.string	"Build cuda_13.0.r13.0/compiler.36424714_0"
        /*0030*/ 	.string	"-arch sm_100 -m 64 "



//--------------------- .note.nv.cuinfo           --------------------------
	.section	.note.nv.cuinfo,"",@"SHT_NOTE"
	.sectionflags	@"SHF_NOTE_NV_CUINFO"
        /*0018*/ 	.short	0x0002
        /*001a*/ 	.short	0x0064
        /*001c*/ 	.short	0x0082
	.zero		2


//--------------------- .nv.info                  --------------------------
	.section	.nv.info,"",@"SHT_CUDA_INFO"
	.align	4


	//----- nvinfo : EIATTR_REGCOUNT
	.align		4
        /*0000*/ 	.byte	0x04, 0x2f
        /*0002*/ 	.short	(.L_2 - .L_1)
	.align		4
.L_1:
        /*0004*/ 	.word	index@(_Z11cuda_kernelPjS_S_ii)
        /*0008*/ 	.word	0x00000050


	//----- nvinfo : EIATTR_FRAME_SIZE
	.align		4
.L_2:
        /*000c*/ 	.byte	0x04, 0x11
        /*000e*/ 	.short	(.L_4 - .L_3)
	.align		4
.L_3:
        /*0010*/ 	.word	index@(_Z11cuda_kernelPjS_S_ii)
        /*0014*/ 	.word	0x00000960


	//----- nvinfo : EIATTR_MIN_STACK_SIZE
	.align		4
.L_4:
        /*0018*/ 	.byte	0x04, 0x12
        /*001a*/ 	.short	(.L_6 - .L_5)
	.align		4
.L_5:
        /*001c*/ 	.word	index@(_Z11cuda_kernelPjS_S_ii)
        /*0020*/ 	.word	0x00000960
.L_6:


//--------------------- .nv.compat                --------------------------
	.section	.nv.compat,"",@"SHT_CUDA_COMPAT_INFO"
	.align	4
        /*0000*/ 	.byte	0x02, 0x09, 0x00, 0x00, 0x02, 0x02, 0x01, 0x00, 0x02, 0x05, 0x05, 0x00, 0x03, 0x07, 0x01, 0x01
        /*0010*/ 	.byte	0x02, 0x03, 0x00, 0x00, 0x02, 0x06, 0x01, 0x00, 0x04, 0x0b, 0x08, 0x00, 0x09, 0x00, 0x00, 0x00
        /*0020*/ 	.byte	0x00, 0x00, 0x00, 0x00


//--------------------- .nv.info._Z11cuda_kernelPjS_S_ii --------------------------
	.section	.nv.info._Z11cuda_kernelPjS_S_ii,"",@"SHT_CUDA_INFO"
	.sectionflags	@""
	.align	4


	//----- nvinfo : EIATTR_CUDA_API_VERSION
	.align		4
        /*0000*/ 	.byte	0x04, 0x37
        /*0002*/ 	.short	(.L_8 - .L_7)
.L_7:
        /*0004*/ 	.word	0x00000082


	//----- nvinfo : EIATTR_KPARAM_INFO
	.align		4
.L_8:
        /*0008*/ 	.byte	0x04, 0x17
        /*000a*/ 	.short	(.L_10 - .L_9)
.L_9:
        /*000c*/ 	.word	0x00000000
        /*0010*/ 	.short	0x0004
        /*0012*/ 	.short	0x001c
        /*0014*/ 	.byte	0x00, 0xf0, 0x11, 0x00


	//----- nvinfo : EIATTR_KPARAM_INFO
	.align		4
.L_10:
        /*0018*/ 	.byte	0x04, 0x17
        /*001a*/ 	.short	(.L_12 - .L_11)
.L_11:
        /*001c*/ 	.word	0x00000000
        /*0020*/ 	.short	0x0003
        /*0022*/ 	.short	0x0018
        /*0024*/ 	.byte	0x00, 0xf0, 0x11, 0x00


	//----- nvinfo : EIATTR_KPARAM_INFO
	.align		4
.L_12:
        /*0028*/ 	.byte	0x04, 0x17
        /*002a*/ 	.short	(.L_14 - .L_13)
.L_13:
        /*002c*/ 	.word	0x00000000
        /*0030*/ 	.short	0x0002
        /*0032*/ 	.short	0x0010
        /*0034*/ 	.byte	0x00, 0xf5, 0x21, 0x00


	//----- nvinfo : EIATTR_KPARAM_INFO
	.align		4
.L_14:
        /*0038*/ 	.byte	0x04, 0x17
        /*003a*/ 	.short	(.L_16 - .L_15)
.L_15:
        /*003c*/ 	.word	0x00000000
        /*0040*/ 	.short	0x0001
        /*0042*/ 	.short	0x0008
        /*0044*/ 	.byte	0x00, 0xf5, 0x21, 0x00


	//----- nvinfo : EIATTR_KPARAM_INFO
	.align		4
.L_16:
        /*0048*/ 	.byte	0x04, 0x17
        /*004a*/ 	.short	(.L_18 - .L_17)
.L_17:
        /*004c*/ 	.word	0x00000000
        /*0050*/ 	.short	0x0000
        /*0052*/ 	.short	0x0000
        /*0054*/ 	.byte	0x00, 0xf5, 0x21, 0x00


	//----- nvinfo : EIATTR_SPARSE_MMA_MASK
	.align		4
.L_18:
        /*0058*/ 	.byte	0x03, 0x50
        /*005a*/ 	.short	0x0000


	//----- nvinfo : EIATTR_MAXREG_COUNT
	.align		4
        /*005c*/ 	.byte	0x03, 0x1b
        /*005e*/ 	.short	0x00ff


	//----- nvinfo : EIATTR_NUM_BARRIERS
	.align		4
        /*0060*/ 	.byte	0x02, 0x4c
        /*0062*/ 	.byte	0x01
	.zero		1


	//----- nvinfo : EIATTR_EXTERNS
	.align		4
        /*0064*/ 	.byte	0x04, 0x0f
        /*0066*/ 	.short	(.L_20 - .L_19)


	//   ....[0]....
	.align		4
.L_19:
        /*0068*/ 	.word	index@(vprintf)


	//----- nvinfo : EIATTR_MERCURY_ISA_VERSION
	.align		4
.L_20:
        /*006c*/ 	.byte	0x03, 0x5f
        /*006e*/ 	.short	0x0101


	//----- nvinfo : EIATTR_VRC_CTA_INIT_COUNT
	.align		4
        /*0070*/ 	.byte	0x02, 0x4a
	.zero		1
	.zero		1


	//----- nvinfo : EIATTR_SYSCALL_OFFSETS
	.align		4
        /*0074*/ 	.byte	0x04, 0x46
        /*0076*/ 	.short	(.L_22 - .L_21)


	//   ....[0]....
.L_21:
        /*0078*/ 	.word	0x00005450


	//   ....[1]....
        /*007c*/ 	.word	0x00006370


	//   ....[2]....
        /*0080*/ 	.word	0x00007290


	//   ....[3]....
        /*0084*/ 	.word	0x00008200


	//----- nvinfo : EIATTR_EXIT_INSTR_OFFSETS
	.align		4
.L_22:
        /*0088*/ 	.byte	0x04, 0x1c
        /*008a*/ 	.short	(.L_24 - .L_23)


	//   ....[0]....
.L_23:
        /*008c*/ 	.word	0x000094c0


	//   ....[1]....
        /*0090*/ 	.word	0x00009510


	//----- nvinfo : EIATTR_CRS_STACK_SIZE
	.align		4
.L_24:
        /*0094*/ 	.byte	0x04, 0x1e
        /*0096*/ 	.short	(.L_26 - .L_25)
.L_25:
        /*0098*/ 	.word	0x00000000


	//----- nvinfo : EIATTR_CBANK_PARAM_SIZE
	.align		4
.L_26:
        /*009c*/ 	.byte	0x03, 0x19
        /*009e*/ 	.short	0x0020


	//----- nvinfo : EIATTR_PARAM_CBANK
	.align		4
        /*00a0*/ 	.byte	0x04, 0x0a
        /*00a2*/ 	.short	(.L_28 - .L_27)
	.align		4
.L_27:
        /*00a4*/ 	.word	index@(.nv.constant0._Z11cuda_kernelPjS_S_ii)
        /*00a8*/ 	.short	0x0380
        /*00aa*/ 	.short	0x0020


	//----- nvinfo : EIATTR_SW_WAR
	.align		4
.L_28:
        /*00ac*/ 	.byte	0x04, 0x36
        /*00ae*/ 	.short	(.L_30 - .L_29)
.L_29:
        /*00b0*/ 	.word	0x00000008
.L_30:


//--------------------- .nv.callgraph             --------------------------
	.section	.nv.callgraph,"",@"SHT_CUDA_CALLGRAPH"
	.align	4
	.sectionentsize	8
	.align		4
        /*0000*/ 	.word	0x00000000
	.align		4
        /*0004*/ 	.word	0xffffffff
	.align		4
        /*0008*/ 	.word	index@(_Z11cuda_kernelPjS_S_ii)
	.align		4
        /*000c*/ 	.word	index@(vprintf)
	.align		4
        /*0010*/ 	.word	0x00000000
	.align		4
        /*0014*/ 	.word	0xfffffffe
	.align		4
        /*0018*/ 	.word	0x00000000
	.align		4
        /*001c*/ 	.word	0xfffffffd
	.align		4
        /*0020*/ 	.word	0x00000000
	.align		4
        /*0024*/ 	.word	0xfffffffc


//--------------------- .nv.constant4             --------------------------
	.section	.nv.constant4,"a",@progbits
	.align	8
	.align		8
.nv.constant4:
        /*0000*/ 	.dword	vprintf
	.align		8
        /*0008*/ 	.dword	$str


//--------------------- .text._Z11cuda_kernelPjS_S_ii --------------------------
	.section	.text._Z11cuda_kernelPjS_S_ii,"ax",@progbits
	.align	128
        .global         _Z11cuda_kernelPjS_S_ii
        .type           _Z11cuda_kernelPjS_S_ii,@function
        .size           _Z11cuda_kernelPjS_S_ii,(.L_x_125 - _Z11cuda_kernelPjS_S_ii)
        .other          _Z11cuda_kernelPjS_S_ii,@"STO_CUDA_ENTRY STV_DEFAULT"
_Z11cuda_kernelPjS_S_ii:
.text._Z11cuda_kernelPjS_S_ii:
[----:B------:R-:W0:Y:S01]  /*0000*/  LDC R1, c[0x0][0x37c] ;  /* 0x0000df00ff017b82 */ /* 0x000e220000000800 */
[----:B------:R-:W1:Y:S01]  /*0010*/  S2R R3, SR_TID.X ;  /* 0x0000000000037919 */ /* 0x000e620000002100 */
[----:B------:R-:W2:Y:S01]  /*0020*/  LDCU UR5, c[0x0][0x2fc] ;  /* 0x00005f80ff0577ac */ /* 0x000ea20008000800 */
[----:B0-----:R-:W-:Y:S01]  /*0030*/  VIADD R1, R1, 0xfffff6a0 ;  /* 0xfffff6a001017836 */ /* 0x001fe20000000000 */
[----:B------:R-:W1:Y:S01]  /*0040*/  S2R R54, SR_CTAID.X ;  /* 0x0000000000367919 */ /* 0x000e620000002500 */
[----:B------:R-:W1:Y:S01]  /*0050*/  LDCU UR6, c[0x0][0x360] ;  /* 0x00006c00ff0677ac */ /* 0x000e620008000800 */
[----:B------:R-:W-:Y:S01]  /*0060*/  IMAD.MOV.U32 R48, RZ, RZ, RZ ;  /* 0x000000ffff307224 */ /* 0x000fe200078e00ff */
[----:B------:R-:W0:Y:S01]  /*0070*/  LDCU UR7, c[0x0][0x398] ;  /* 0x00007300ff0777ac */ /* 0x000e220008000800 */
[----:B------:R-:W3:Y:S01]  /*0080*/  LDCU UR4, c[0x0][0x2f8] ;  /* 0x00005f00ff0477ac */ /* 0x000ee20008000800 */
[----:B------:R-:W4:Y:S01]  /*0090*/  LDCU.64 UR36, c[0x0][0x358] ;  /* 0x00006b00ff2477ac */ /* 0x000f220008000a00 */
[----:B---3--:R-:W-:Y:S01]  /*00a0*/  IADD3 R53, P1, PT, R1, UR4, RZ ;  /* 0x0000000401357c10 */ /* 0x008fe2000ff3e0ff */
[----:B-1----:R-:W-:-:S04]  /*00b0*/  IMAD R0, R54, UR6, R3 ;  /* 0x0000000636007c24 */ /* 0x002fc8000f8e0203 */
[----:B--2---:R-:W-:Y:S01]  /*00c0*/  IMAD.X R52, RZ, RZ, UR5, P1 ;  /* 0x00000005ff347e24 */ /* 0x004fe200088e06ff */
[----:B0-----:R-:W-:-:S13]  /*00d0*/  ISETP.GE.AND P0, PT, R0, UR7, PT ;  /* 0x0000000700007c0c */ /* 0x001fda000bf06270 */
[----:B----4-:R-:W-:Y:S05]  /*00e0*/  @P0 BRA `(.L_x_0) ;  /* 0x0000009000300947 */ /* 0x010fea0003800000 */
[----:B------:R-:W0:Y:S01]  /*00f0*/  LDC R60, c[0x0][0x39c] ;  /* 0x0000e700ff3c7b82 */ /* 0x000e220000000800 */
[----:B------:R-:W-:Y:S01]  /*0100*/  IMAD.MOV.U32 R7, RZ, RZ, 0x1 ;  /* 0x00000001ff077424 */ /* 0x000fe200078e00ff */
[----:B------:R1:W-:Y:S01]  /*0110*/  STL [R1+0x924], R0 ;  /* 0x0009240001007387 */ /* 0x0003e20000100800 */
[----:B------:R-:W-:Y:S02]  /*0120*/  IMAD.MOV.U32 R6, RZ, RZ, RZ ;  /* 0x000000ffff067224 */ /* 0x000fe400078e00ff */
[----:B------:R-:W-:Y:S01]  /*0130*/  IMAD.MOV.U32 R4, RZ, RZ, 0x2 ;  /* 0x00000002ff047424 */ /* 0x000fe200078e00ff */
[----:B------:R1:W-:Y:S01]  /*0140*/  STL.128 [R1+0x940], RZ ;  /* 0x000940ff01007387 */ /* 0x0003e20000100c00 */
[----:B------:R-:W-:-:S03]  /*0150*/  VIADD R2, R1, 0x440 ;  /* 0x0000044001027836 */ /* 0x000fc60000000000 */
[----:B------:R1:W-:Y:S04]  /*0160*/  STL.64 [R1+0x950], R6 ;  /* 0x0009500601007387 */ /* 0x0003e80000100a00 */
[----:B------:R1:W-:Y:S04]  /*0170*/  STL [R1+0x958], R4 ;  /* 0x0009580401007387 */ /* 0x0003e80000100800 */
[----:B------:R1:W-:Y:S04]  /*0180*/  STL.64 [R1+0x938], RZ ;  /* 0x000938ff01007387 */ /* 0x0003e80000100a00 */
[----:B------:R1:W-:Y:S01]  /*0190*/  STL.128 [R1+0x450], RZ ;  /* 0x000450ff01007387 */ /* 0x0003e20000100c00 */
[----:B0-----:R-:W-:-:S03]  /*01a0*/  ISETP.NE.AND P0, PT, R60, RZ, PT ;  /* 0x000000ff3c00720c */ /* 0x001fc60003f05270 */
[----:B------:R1:W-:Y:S10]  /*01b0*/  STL.128 [R1+0x440], RZ ;  /* 0x000440ff01007387 */ /* 0x0003f40000100c00 */
[----:B-1----:R-:W-:Y:S05]  /*01c0*/  @!P0 BRA `(.L_x_1) ;  /* 0x0000000000fc8947 */ /* 0x002fea0003800000 */
[C---:B------:R-:W-:Y:S01]  /*01d0*/  ISETP.GE.U32.AND P0, PT, R60.reuse, 0x10, PT ;  /* 0x000000103c00780c */ /* 0x040fe20003f06070 */
[----:B------:R-:W-:Y:S01]  /*01e0*/  IMAD.MOV.U32 R3, RZ, RZ, RZ ;  /* 0x000000ffff037224 */ /* 0x000fe200078e00ff */
[----:B------:R-:W-:-:S04]  /*01f0*/  LOP3.LUT R8, R60, 0xf, RZ, 0xc0, !PT ;  /* 0x0000000f3c087812 */ /* 0x000fc800078ec0ff */
[----:B------:R-:W-:-:S07]  /*0200*/  ISETP.NE.AND P1, PT, R8, RZ, PT ;  /* 0x000000ff0800720c */ /* 0x000fce0003f25270 */
[----:B------:R-:W-:Y:S06]  /*0210*/  @!P0 BRA `(.L_x_2) ;  /* 0x0000000000488947 */ /* 0x000fec0003800000 */
[----:B------:R-:W-:Y:S01]  /*0220*/  LOP3.LUT R3, R60, 0xfffffff0, RZ, 0xc0, !PT ;  /* 0xfffffff03c037812 */ /* 0x000fe200078ec0ff */
[----:B------:R-:W-:-:S07]  /*0230*/  IMAD.MOV.U32 R0, RZ, RZ, RZ ;  /* 0x000000ffff007224 */ /* 0x000fce00078e00ff */
.L_x_3:
[C---:B0-----:R-:W-:Y:S02]  /*0240*/  IMAD R9, R0.reuse, 0x8, R2 ;  /* 0x0000000800097824 */ /* 0x041fe400078e0202 */
[----:B------:R-:W-:Y:S02]  /*0250*/  IMAD.MOV.U32 R4, RZ, RZ, -0x1 ;  /* 0xffffffffff047424 */ /* 0x000fe400078e00ff */
[----:B------:R-:W-:Y:S02]  /*0260*/  IMAD.MOV.U32 R5, RZ, RZ, -0x1 ;  /* 0xffffffffff057424 */ /* 0x000fe400078e00ff */
[----:B------:R-:W-:Y:S02]  /*0270*/  IMAD.MOV.U32 R6, RZ, RZ, -0x1 ;  /* 0xffffffffff067424 */ /* 0x000fe400078e00ff */
[----:B------:R-:W-:Y:S02]  /*0280*/  IMAD.MOV.U32 R7, RZ, RZ, -0x1 ;  /* 0xffffffffff077424 */ /* 0x000fe400078e00ff */
[----:B------:R-:W-:-:S03]  /*0290*/  VIADD R0, R0, 0x10 ;  /* 0x0000001000007836 */ /* 0x000fc60000000000 */
[----:B------:R0:W-:Y:S02]  /*02a0*/  STL.128 [R9+0x20], R4 ;  /* 0x0000200409007387 */ /* 0x0001e40000100c00 */
[----:B------:R-:W-:Y:S02]  /*02b0*/  ISETP.NE.AND P0, PT, R0, R3, PT ;  /* 0x000000030000720c */ /* 0x000fe40003f05270 */
[----:B------:R0:W-:Y:S04]  /*02c0*/  STL.128 [R9+0x30], R4 ;  /* 0x0000300409007387 */ /* 0x0001e80000100c00 */
[----:B------:R0:W-:Y:S04]  /*02d0*/  STL.128 [R9+0x40], R4 ;  /* 0x0000400409007387 */ /* 0x0001e80000100c00 */
[----:B------:R0:W-:Y:S04]  /*02e0*/  STL.128 [R9+0x50], R4 ;  /* 0x0000500409007387 */ /* 0x0001e80000100c00 */
[----:B------:R0:W-:Y:S04]  /*02f0*/  STL.128 [R9+0x60], R4 ;  /* 0x0000600409007387 */ /* 0x0001e80000100c00 */
[----:B------:R0:W-:Y:S04]  /*0300*/  STL.128 [R9+0x70], R4 ;  /* 0x0000700409007387 */ /* 0x0001e80000100c00 */
[----:B------:R0:W-:Y:S04]  /*0310*/  STL.128 [R9+0x80], R4 ;  /* 0x0000800409007387 */ /* 0x0001e80000100c00 */
[----:B------:R0:W-:Y:S01]  /*0320*/  STL.128 [R9+0x90], R4 ;  /* 0x0000900409007387 */ /* 0x0001e20000100c00 */
[----:B------:R-:W-:Y:S05]  /*0330*/  @P0 BRA `(.L_x_3) ;  /* 0xfffffffc00c00947 */ /* 0x000fea000383ffff */
.L_x_2:
[----:B------:R-:W-:Y:S05]  /*0340*/  @!P1 BRA `(.L_x_1) ;  /* 0x00000000009c9947 */ /* 0x000fea0003800000 */
[----:B------:R-:W-:Y:S02]  /*0350*/  ISETP.GE.U32.AND P0, PT, R8, 0x8, PT ;  /* 0x000000080800780c */ /* 0x000fe40003f06070 */
[----:B------:R-:W-:-:S04]  /*0360*/  LOP3.LUT R0, R60, 0x7, RZ, 0xc0, !PT ;  /* 0x000000073c007812 */ /* 0x000fc800078ec0ff */
[----:B------:R-:W-:-:S07]  /*0370*/  ISETP.NE.AND P1, PT, R0, RZ, PT ;  /* 0x000000ff0000720c */ /* 0x000fce0003f25270 */
[----:B------:R-:W-:Y:S06]  /*0380*/  @!P0 BRA `(.L_x_4) ;  /* 0x0000000000308947 */ /* 0x000fec0003800000 */
[C---:B0-----:R-:W-:Y:S02]  /*0390*/  IMAD R7, R3.reuse, 0x8, R2 ;  /* 0x0000000803077824 */ /* 0x041fe400078e0202 */
[----:B------:R-:W-:Y:S02]  /*03a0*/  IMAD.MOV.U32 R4, RZ, RZ, -0x1 ;  /* 0xffffffffff047424 */ /* 0x000fe400078e00ff */
[----:B------:R-:W-:Y:S02]  /*03b0*/  IMAD.MOV.U32 R5, RZ, RZ, -0x1 ;  /* 0xffffffffff057424 */ /* 0x000fe400078e00ff */
[----:B------:R-:W-:-:S03]  /*03c0*/  VIADD R3, R3, 0x8 ;  /* 0x0000000803037836 */ /* 0x000fc60000000000 */
[----:B------:R1:W-:Y:S04]  /*03d0*/  STL.64 [R7+0x20], R4 ;  /* 0x0000200407007387 */ /* 0x0003e80000100a00 */
[----:B------:R1:W-:Y:S04]  /*03e0*/  STL.64 [R7+0x28], R4 ;  /* 0x0000280407007387 */ /* 0x0003e80000100a00 */
[----:B------:R1:W-:Y:S04]  /*03f0*/  STL.64 [R7+0x30], R4 ;  /* 0x0000300407007387 */ /* 0x0003e80000100a00 */
[----:B------:R1:W-:Y:S04]  /*0400*/  STL.64 [R7+0x38], R4 ;  /* 0x0000380407007387 */ /* 0x0003e80000100a00 */
[----:B------:R1:W-:Y:S04]  /*0410*/  STL.64 [R7+0x40], R4 ;  /* 0x0000400407007387 */ /* 0x0003e80000100a00 */
[----:B------:R1:W-:Y:S04]  /*0420*/  STL.64 [R7+0x48], R4 ;  /* 0x0000480407007387 */ /* 0x0003e80000100a00 */
[----:B------:R1:W-:Y:S04]  /*0430*/  STL.64 [R7+0x50], R4 ;  /* 0x0000500407007387 */ /* 0x0003e80000100a00 */
[----:B------:R1:W-:Y:S02]  /*0440*/  STL.64 [R7+0x58], R4 ;  /* 0x0000580407007387 */ /* 0x0003e40000100a00 */
.L_x_4:
[----:B------:R-:W-:Y:S05]  /*0450*/  @!P1 BRA `(.L_x_1) ;  /* 0x0000000000589947 */ /* 0x000fea0003800000 */
[----:B------:R-:W-:Y:S02]  /*0460*/  ISETP.GE.U32.AND P0, PT, R0, 0x4, PT ;  /* 0x000000040000780c */ /* 0x000fe40003f06070 */
[----:B0-----:R-:W-:-:S04]  /*0470*/  LOP3.LUT R6, R60, 0x3, RZ, 0xc0, !PT ;  /* 0x000000033c067812 */ /* 0x001fc800078ec0ff */
[----:B------:R-:W-:-:S07]  /*0480*/  ISETP.NE.AND P1, PT, R6, RZ, PT ;  /* 0x000000ff0600720c */ /* 0x000fce0003f25270 */
[----:B------:R-:W-:Y:S06]  /*0490*/  @!P0 BRA `(.L_x_5) ;  /* 0x0000000000208947 */ /* 0x000fec0003800000 */
[C---:B-1----:R-:W-:Y:S02]  /*04a0*/  IMAD R7, R3.reuse, 0x8, R2 ;  /* 0x0000000803077824 */ /* 0x042fe400078e0202 */
[----:B------:R-:W-:Y:S02]  /*04b0*/  IMAD.MOV.U32 R4, RZ, RZ, -0x1 ;  /* 0xffffffffff047424 */ /* 0x000fe400078e00ff */
[----:B------:R-:W-:Y:S02]  /*04c0*/  IMAD.MOV.U32 R5, RZ, RZ, -0x1 ;  /* 0xffffffffff057424 */ /* 0x000fe400078e00ff */
[----:B------:R-:W-:-:S03]  /*04d0*/  VIADD R3, R3, 0x4 ;  /* 0x0000000403037836 */ /* 0x000fc60000000000 */
[----:B------:R0:W-:Y:S04]  /*04e0*/  STL.64 [R7+0x20], R4 ;  /* 0x0000200407007387 */ /* 0x0001e80000100a00 */
[----:B------:R0:W-:Y:S04]  /*04f0*/  STL.64 [R7+0x28], R4 ;  /* 0x0000280407007387 */ /* 0x0001e80000100a00 */
[----:B------:R0:W-:Y:S04]  /*0500*/  STL.64 [R7+0x30], R4 ;  /* 0x0000300407007387 */ /* 0x0001e80000100a00 */
[----:B------:R0:W-:Y:S02]  /*0510*/  STL.64 [R7+0x38], R4 ;  /* 0x0000380407007387 */ /* 0x0001e40000100a00 */
.L_x_5:
[----:B------:R-:W-:Y:S05]  /*0520*/  @!P1 BRA `(.L_x_1) ;  /* 0x0000000000249947 */ /* 0x000fea0003800000 */
[----:B01----:R-:W-:Y:S01]  /*0530*/  IMAD.MOV.U32 R4, RZ, RZ, -0x1 ;  /* 0xffffffffff047424 */ /* 0x003fe200078e00ff */
[----:B------:R-:W-:Y:S01]  /*0540*/  UMOV UR4, URZ ;  /* 0x000000ff00047c82 */ /* 0x000fe20008000000 */
[----:B------:R-:W-:-:S07]  /*0550*/  IMAD.MOV.U32 R5, RZ, RZ, -0x1 ;  /* 0xffffffffff057424 */ /* 0x000fce00078e00ff */
.L_x_6:
[C---:B------:R-:W-:Y:S01]  /*0560*/  IMAD R7, R3.reuse, 0x8, R2 ;  /* 0x0000000803077824 */ /* 0x040fe200078e0202 */
[----:B------:R-:W-:Y:S01]  /*0570*/  UIADD3 UR4, UPT, UPT, UR4, 0x1, URZ ;  /* 0x0000000104047890 */ /* 0x000fe2000fffe0ff */
[----:B------:R-:W-:-:S03]  /*0580*/  VIADD R3, R3, 0x1 ;  /* 0x0000000103037836 */ /* 0x000fc60000000000 */
[----:B------:R2:W-:Y:S02]  /*0590*/  STL.64 [R7+0x20], R4 ;  /* 0x0000200407007387 */ /* 0x0005e40000100a00 */
[----:B------:R-:W-:-:S13]  /*05a0*/  ISETP.NE.AND P0, PT, R6, UR4, PT ;  /* 0x0000000406007c0c */ /* 0x000fda000bf05270 */
[----:B--2---:R-:W-:Y:S05]  /*05b0*/  @P0 BRA `(.L_x_6) ;  /* 0xfffffffc00e80947 */ /* 0x004fea000383ffff */
.L_x_1:
[----:B------:R-:W2:Y:S01]  /*05c0*/  LDL R0, [R1+0x924] ;  /* 0x0009240001007983 */ /* 0x000ea20000100800 */
[----:B------:R-:W2:Y:S03]  /*05d0*/  LDC.64 R74, c[0x0][0x380] ;  /* 0x0000e000ff4a7b82 */ /* 0x000ea60000000a00 */
[----:B------:R-:W3:Y:S04]  /*05e0*/  LDL.128 R48, [R1+0x460] ;  /* 0x0004600001307983 */ /* 0x000ee80000100c00 */
[----:B------:R-:W4:Y:S04]  /*05f0*/  LDL.128 R64, [R1+0x470] ;  /* 0x0004700001407983 */ /* 0x000f280000100c00 */
[----:B------:R-:W5:Y:S04]  /*0600*/  LDL.128 R56, [R1+0x480] ;  /* 0x0004800001387983 */ /* 0x000f680000100c00 */
[----:B------:R-:W5:Y:S04]  /*0610*/  LDL.128 R44, [R1+0x490] ;  /* 0x00049000012c7983 */ /* 0x000f680000100c00 */
[----:B------:R-:W5:Y:S04]  /*0620*/  LDL.128 R36, [R1+0x4a0] ;  /* 0x0004a00001247983 */ /* 0x000f680000100c00 */
[----:B------:R-:W5:Y:S04]  /*0630*/  LDL.128 R40, [R1+0x4b0] ;  /* 0x0004b00001287983 */ /* 0x000f680000100c00 */
[----:B0-----:R-:W5:Y:S04]  /*0640*/  LDL.128 R8, [R1+0x4c0] ;  /* 0x0004c00001087983 */ /* 0x001f680000100c00 */
[----:B------:R-:W5:Y:S04]  /*0650*/  LDL.128 R32, [R1+0x4d0] ;  /* 0x0004d00001207983 */ /* 0x000f680000100c00 */
[----:B------:R-:W5:Y:S04]  /*0660*/  LDL.128 R28, [R1+0x4e0] ;  /* 0x0004e000011c7983 */ /* 0x000f680000100c00 */
[----:B------:R-:W5:Y:S04]  /*0670*/  LDL.128 R24, [R1+0x4f0] ;  /* 0x0004f00001187983 */ /* 0x000f680000100c00 */
[----:B------:R-:W5:Y:S04]  /*0680*/  LDL.128 R20, [R1+0x500] ;  /* 0x0005000001147983 */ /* 0x000f680000100c00 */
[----:B------:R-:W5:Y:S04]  /*0690*/  LDL.128 R16, [R1+0x510] ;  /* 0x0005100001107983 */ /* 0x000f680000100c00 */
[----:B------:R-:W5:Y:S04]  /*06a0*/  LDL.128 R12, [R1+0x520] ;  /* 0x00052000010c7983 */ /* 0x000f680000100c00 */
[----:B-1----:R-:W5:Y:S01]  /*06b0*/  LDL.64 R6, [R1+0x530] ;  /* 0x0005300001067983 */ /* 0x002f620000100a00 */
[----:B--2---:R-:W-:-:S06]  /*06c0*/  IMAD.WIDE.U32 R74, R0, 0x4, R74 ;  /* 0x00000004004a7825 */ /* 0x004fcc00078e004a */
[----:B------:R-:W2:Y:S01]  /*06d0*/  LDG.E R74, desc[UR36][R74.64] ;  /* 0x000000244a4a7981 */ /* 0x000ea2000c1e1900 */
[----:B---3--:R-:W-:Y:S01]  /*06e0*/  IMAD.MOV.U32 R3, RZ, RZ, R50 ;  /* 0x000000ffff037224 */ /* 0x008fe200078e0032 */
[----:B------:R-:W-:Y:S01]  /*06f0*/  CS2R R62, SRZ ;  /* 0x00000000003e7805 */ /* 0x000fe2000001ff00 */
[----:B------:R-:W-:Y:S01]  /*0700*/  IMAD.MOV.U32 R4, RZ, RZ, R51 ;  /* 0x000000ffff047224 */ /* 0x000fe200078e0033 */
[----:B------:R0:W-:Y:S01]  /*0710*/  STL.128 [R1+0x820], RZ ;  /* 0x000820ff01007387 */ /* 0x0001e20000100c00 */
[----:B------:R-:W-:Y:S02]  /*0720*/  IMAD.MOV.U32 R70, RZ, RZ, R48 ;  /* 0x000000ffff467224 */ /* 0x000fe400078e0030 */
[----:B------:R-:W-:Y:S01]  /*0730*/  IMAD.MOV.U32 R69, RZ, RZ, R49 ;  /* 0x000000ffff457224 */ /* 0x000fe200078e0031 */
[----:B------:R0:W-:Y:S01]  /*0740*/  STL.128 [R1+0x830], RZ ;  /* 0x000830ff01007387 */ /* 0x0001e20000100c00 */
[----:B------:R-:W-:Y:S02]  /*0750*/  IMAD.MOV.U32 R68, RZ, RZ, RZ ;  /* 0x000000ffff447224 */ /* 0x000fe400078e00ff */
[----:B------:R-:W-:Y:S01]  /*0760*/  IMAD.MOV.U32 R5, RZ, RZ, RZ ;  /* 0x000000ffff057224 */ /* 0x000fe200078e00ff */
[----:B------:R0:W-:Y:S01]  /*0770*/  STL.128 [R1+0x840], R48 ;  /* 0x0008403001007387 */ /* 0x0001e20000100c00 */
[----:B------:R-:W-:-:S02]  /*0780*/  IMAD.MOV.U32 R55, RZ, RZ, RZ ;  /* 0x000000ffff377224 */ /* 0x000fc400078e00ff */
[----:B------:R-:W-:Y:S01]  /*0790*/  IMAD.MOV.U32 R73, RZ, RZ, RZ ;  /* 0x000000ffff497224 */ /* 0x000fe200078e00ff */
[----:B----4-:R0:W-:Y:S04]  /*07a0*/  STL.128 [R1+0x850], R64 ;  /* 0x0008504001007387 */ /* 0x0101e80000100c00 */
[----:B-----5:R0:W-:Y:S04]  /*07b0*/  STL.128 [R1+0x860], R56 ;  /* 0x0008603801007387 */ /* 0x0201e80000100c00 */
[----:B------:R0:W-:Y:S04]  /*07c0*/  STL.128 [R1+0x870], R44 ;  /* 0x0008702c01007387 */ /* 0x0001e80000100c00 */
        /* <DEDUP_REMOVED lines=9> */
[----:B------:R0:W-:Y:S01]  /*0860*/  STL.64 [R1+0x910], R6 ;  /* 0x0009100601007387 */ /* 0x0001e20000100a00 */
[----:B--2---:R-:W-:-:S04]  /*0870*/  ISETP.NE.U32.AND P0, PT, R48, R74, PT ;  /* 0x0000004a3000720c */ /* 0x004fc80003f05070 */
[----:B------:R-:W-:-:S13]  /*0880*/  ISETP.NE.AND.EX P0, PT, R49, RZ, PT, P0 ;  /* 0x000000ff3100720c */ /* 0x000fda0003f05300 */
[----:B0-----:R-:W-:Y:S05]  /*0890*/  @!P0 BRA `(.L_x_7) ;  /* 0x0000000000bc8947 */ /* 0x001fea0003800000 */
[----:B------:R-:W-:-:S04]  /*08a0*/  ISETP.NE.U32.AND P0, PT, R70, -0x1, PT ;  /* 0xffffffff4600780c */ /* 0x000fc80003f05070 */
[----:B------:R-:W-:-:S13]  /*08b0*/  ISETP.NE.AND.EX P0, PT, R69, -0x1, PT, P0 ;  /* 0xffffffff4500780c */ /* 0x000fda0003f05300 */
[----:B------:R-:W-:Y:S05]  /*08c0*/  @!P0 BRA `(.L_x_8) ;  /* 0x0000000000648947 */ /* 0x000fea0003800000 */
[----:B------:R-:W-:-:S04]  /*08d0*/  ISETP.NE.U32.AND P0, PT, R70, RZ, PT ;  /* 0x000000ff4600720c */ /* 0x000fc80003f05070 */
[----:B------:R-:W-:-:S13]  /*08e0*/  ISETP.NE.AND.EX P0, PT, R69, RZ, PT, P0 ;  /* 0x000000ff4500720c */ /* 0x000fda0003f05300 */
[----:B------:R-:W-:Y:S05]  /*08f0*/  @P0 BRA `(.L_x_9) ;  /* 0x0000000000180947 */ /* 0x000fea0003800000 */
[----:B------:R-:W-:Y:S01]  /*0900*/  ISETP.NE.U32.AND P0, PT, R3, -0x1, PT ;  /* 0xffffffff0300780c */ /* 0x000fe20003f05070 */
[----:B------:R-:W-:Y:S01]  /*0910*/  IMAD.MOV.U32 R48, RZ, RZ, RZ ;  /* 0x000000ffff307224 */ /* 0x000fe200078e00ff */
[----:B------:R-:W-:Y:S02]  /*0920*/  ISETP.NE.AND P1, PT, R74, 0x1, PT ;  /* 0x000000014a00780c */ /* 0x000fe40003f25270 */
[----:B------:R-:W-:-:S13]  /*0930*/  ISETP.NE.AND.EX P0, PT, R4, -0x1, PT, P0 ;  /* 0xffffffff0400780c */ /* 0x000fda0003f05300 */
[----:B------:R-:W-:Y:S05]  /*0940*/  @!P1 BRA P0, `(.L_x_0) ;  /* 0x0000008800189947 */ /* 0x000fea0000000000 */
[----:B------:R-:W-:Y:S05]  /*0950*/  BRA `(.L_x_8) ;  /* 0x0000000000407947 */ /* 0x000fea0003800000 */
.L_x_9:
[----:B------:R-:W-:Y:S02]  /*0960*/  VIADD R5, R60, 0xffffffff ;  /* 0xffffffff3c057836 */ /* 0x000fe40000000000 */
[----:B------:R-:W-:-:S03]  /*0970*/  IMAD.MOV.U32 R48, RZ, RZ, RZ ;  /* 0x000000ffff307224 */ /* 0x000fc600078e00ff */
[----:B------:R-:W-:Y:S02]  /*0980*/  ISETP.NE.U32.AND P0, PT, R74, R5, PT ;  /* 0x000000054a00720c */ /* 0x000fe40003f05070 */
[----:B------:R-:W-:-:S04]  /*0990*/  SHF.R.S32.HI R5, RZ, 0x1f, R5 ;  /* 0x0000001fff057819 */ /* 0x000fc80000011405 */
[----:B------:R-:W-:-:S04]  /*09a0*/  ISETP.NE.AND.EX P0, PT, RZ, R5, PT, P0 ;  /* 0x00000005ff00720c */ /* 0x000fc80003f05300 */
[----:B------:R-:W-:-:S13]  /*09b0*/  ISETP.EQ.OR P0, PT, R74, RZ, !P0 ;  /* 0x000000ff4a00720c */ /* 0x000fda0004702670 */
[----:B------:R-:W-:Y:S05]  /*09c0*/  @P0 BRA `(.L_x_0) ;  /* 0x0000008400f80947 */ /* 0x000fea0003800000 */
[C---:B------:R-:W-:Y:S02]  /*09d0*/  IADD3 R5, P2, PT, -R70.reuse, 0x1, RZ ;  /* 0x0000000146057810 */ /* 0x040fe40007f5e1ff */
[-C--:B------:R-:W-:Y:S02]  /*09e0*/  ISETP.GE.U32.AND P0, PT, R70, R74.reuse, PT ;  /* 0x0000004a4600720c */ /* 0x080fe40003f06070 */
[----:B------:R-:W-:Y:S01]  /*09f0*/  ISETP.GT.U32.AND P1, PT, R5, R74, PT ;  /* 0x0000004a0500720c */ /* 0x000fe20003f24070 */
[----:B------:R-:W-:Y:S01]  /*0a00*/  IMAD.X R5, RZ, RZ, ~R69, P2 ;  /* 0x000000ffff057224 */ /* 0x000fe200010e0e45 */
[----:B------:R-:W-:Y:S02]  /*0a10*/  ISETP.GE.U32.AND.EX P0, PT, R69, RZ, PT, P0 ;  /* 0x000000ff4500720c */ /* 0x000fe40003f06100 */
[----:B------:R-:W-:Y:S02]  /*0a20*/  ISETP.EQ.AND P2, PT, R60, 0x1, PT ;  /* 0x000000013c00780c */ /* 0x000fe40003f42270 */
[----:B------:R-:W-:-:S04]  /*0a30*/  ISETP.GT.U32.AND.EX P1, PT, R5, RZ, PT, P1 ;  /* 0x000000ff0500720c */ /* 0x000fc80003f24110 */
[----:B------:R-:W-:-:S13]  /*0a40*/  PLOP3.LUT P0, PT, P0, P1, PT, 0xf2, 0x2f ;  /* 0x00000000002f781c */ /* 0x000fda0000703e72 */
[----:B------:R-:W-:Y:S05]  /*0a50*/  @P0 BRA P2, `(.L_x_0) ;  /* 0x0000008400d40947 */ /* 0x000fea0001000000 */
.L_x_8:
[----:B------:R-:W-:Y:S01]  /*0a60*/  IMAD.MOV.U32 R55, RZ, RZ, 0x1 ;  /* 0x00000001ff377424 */ /* 0x000fe200078e00ff */
[----:B------:R-:W-:Y:S01]  /*0a70*/  IADD3 R63, PT, PT, R74, -0x1, R60 ;  /* 0xffffffff4a3f7810 */ /* 0x000fe20007ffe03c */
[----:B------:R-:W-:Y:S02]  /*0a80*/  IMAD.MOV.U32 R48, RZ, RZ, 0x1 ;  /* 0x00000001ff307424 */ /* 0x000fe400078e00ff */
[----:B------:R-:W-:Y:S01]  /*0a90*/  IMAD.MOV.U32 R49, RZ, RZ, 0x0 ;  /* 0x00000000ff317424 */ /* 0x000fe200078e00ff */
[CC--:B------:R-:W-:Y:S01]  /*0aa0*/  SHF.L.U64.HI R5, R55.reuse, R74.reuse, RZ ;  /* 0x0000004a37057219 */ /* 0x0c0fe200000102ff */
[----:B------:R-:W-:Y:S01]  /*0ab0*/  IMAD.MOV.U32 R75, RZ, RZ, RZ ;  /* 0x000000ffff4b7224 */ /* 0x000fe200078e00ff */
[C---:B------:R-:W-:Y:S01]  /*0ac0*/  SHF.L.U32 R68, R55.reuse, R74, RZ ;  /* 0x0000004a37447219 */ /* 0x040fe200000006ff */
[----:B------:R-:W-:Y:S01]  /*0ad0*/  IMAD.MOV.U32 R70, RZ, RZ, R74 ;  /* 0x000000ffff467224 */ /* 0x000fe200078e004a */
[CC--:B------:R-:W-:Y:S01]  /*0ae0*/  SHF.L.U64.HI R62, R55.reuse, R63.reuse, RZ ;  /* 0x0000003f373e7219 */ /* 0x0c0fe200000102ff */
[----:B------:R-:W-:Y:S01]  /*0af0*/  IMAD.MOV.U32 R51, RZ, RZ, R5 ;  /* 0x000000ffff337224 */ /* 0x000fe200078e0005 */
[----:B------:R-:W-:Y:S01]  /*0b00*/  SHF.L.U32 R63, R55, R63, RZ ;  /* 0x0000003f373f7219 */ /* 0x000fe200000006ff */
[----:B------:R-:W-:Y:S01]  /*0b10*/  IMAD.MOV.U32 R50, RZ, RZ, R68 ;  /* 0x000000ffff327224 */ /* 0x000fe200078e0044 */
[----:B------:R-:W-:Y:S01]  /*0b20*/  STL.64 [R1+0x460], R74 ;  /* 0x0004604a01007387 */ /* 0x000fe20000100a00 */
[----:B------:R-:W-:-:S02]  /*0b30*/  IMAD.MOV.U32 R55, RZ, RZ, 0x1 ;  /* 0x00000001ff377424 */ /* 0x000fc400078e00ff */
[----:B------:R-:W-:Y:S01]  /*0b40*/  IMAD.MOV.U32 R69, RZ, RZ, RZ ;  /* 0x000000ffff457224 */ /* 0x000fe200078e00ff */
[----:B------:R0:W-:Y:S02]  /*0b50*/  STL.128 [R1+0x440], R48 ;  /* 0x0004403001007387 */ /* 0x0001e40000100c00 */
[----:B0-----:R-:W-:Y:S02]  /*0b60*/  IMAD.MOV.U32 R48, RZ, RZ, R63 ;  /* 0x000000ffff307224 */ /* 0x001fe400078e003f */
[----:B------:R-:W-:-:S05]  /*0b70*/  IMAD.MOV.U32 R49, RZ, RZ, R62 ;  /* 0x000000ffff317224 */ /* 0x000fca00078e003e */
[----:B------:R0:W-:Y:S02]  /*0b80*/  STL.128 [R1+0x450], R48 ;  /* 0x0004503001007387 */ /* 0x0001e40000100c00 */
.L_x_7:
[----:B0-----:R-:W0:Y:S02]  /*0b90*/  LDC.64 R48, c[0x0][0x388] ;  /* 0x0000e200ff307b82 */ /* 0x001e240000000a00 */
[----:B0-----:R-:W-:-:S05]  /*0ba0*/  IMAD.WIDE.U32 R48, R0, 0x4, R48 ;  /* 0x0000000400307825 */ /* 0x001fca00078e0030 */
[----:B------:R0:W2:Y:S01]  /*0bb0*/  LDG.E R74, desc[UR36][R48.64] ;  /* 0x00000024304a7981 */ /* 0x0000a2000c1e1900 */
[----:B------:R-:W-:Y:S02]  /*0bc0*/  IMAD.MOV.U32 R75, RZ, RZ, RZ ;  /* 0x000000ffff4b7224 */ /* 0x000fe400078e00ff */
[----:B------:R-:W-:Y:S02]  /*0bd0*/  IMAD.MOV.U32 R50, RZ, RZ, R68 ;  /* 0x000000ffff327224 */ /* 0x000fe400078e0044 */
[----:B------:R-:W-:Y:S02]  /*0be0*/  IMAD.MOV.U32 R51, RZ, RZ, R5 ;  /* 0x000000ffff337224 */ /* 0x000fe400078e0005 */
[----:B0-----:R-:W-:Y:S02]  /*0bf0*/  IMAD.MOV.U32 R48, RZ, RZ, 0x1 ;  /* 0x00000001ff307424 */ /* 0x001fe400078e00ff */
[----:B------:R-:W-:-:S05]  /*0c00*/  IMAD.MOV.U32 R49, RZ, RZ, 0x0 ;  /* 0x00000000ff317424 */ /* 0x000fca00078e00ff */
[----:B------:R0:W-:Y:S04]  /*0c10*/  STL.64 [R1+0x928], R48 ;  /* 0x0009283001007387 */ /* 0x0001e80000100a00 */
[----:B--2---:R0:W-:Y:S01]  /*0c20*/  STL.64 [R1+0x930], R74 ;  /* 0x0009304a01007387 */ /* 0x0041e20000100a00 */
[----:B------:R-:W-:-:S04]  /*0c30*/  ISETP.NE.U32.AND P0, PT, R3, R74, PT ;  /* 0x0000004a0300720c */ /* 0x000fc80003f05070 */
[----:B------:R-:W-:-:S13]  /*0c40*/  ISETP.NE.AND.EX P0, PT, R4, RZ, PT, P0 ;  /* 0x000000ff0400720c */ /* 0x000fda0003f05300 */
[----:B0-----:R-:W-:Y:S05]  /*0c50*/  @!P0 BRA `(.L_x_10) ;  /* 0x0000000400348947 */ /* 0x001fea0003800000 */
[----:B------:R-:W-:-:S04]  /*0c60*/  ISETP.NE.U32.AND P0, PT, R70, 0x1, PT ;  /* 0x000000014600780c */ /* 0x000fc80003f05070 */
[----:B------:R-:W-:-:S13]  /*0c70*/  ISETP.NE.AND.EX P0, PT, R69, RZ, PT, P0 ;  /* 0x000000ff4500720c */ /* 0x000fda0003f05300 */
[----:B------:R-:W-:Y:S05]  /*0c80*/  @!P0 BRA `(.L_x_11) ;  /* 0x0000000000308947 */ /* 0x000fea0003800000 */
[----:B------:R-:W-:-:S04]  /*0c90*/  ISETP.NE.U32.AND P0, PT, R70, RZ, PT ;  /* 0x000000ff4600720c */ /* 0x000fc80003f05070 */
[----:B------:R-:W-:-:S13]  /*0ca0*/  ISETP.NE.AND.EX P0, PT, R69, RZ, PT, P0 ;  /* 0x000000ff4500720c */ /* 0x000fda0003f05300 */
[----:B------:R-:W-:Y:S05]  /*0cb0*/  @P0 BRA `(.L_x_12) ;  /* 0x0000000000380947 */ /* 0x000fea0003800000 */
[----:B------:R-:W-:-:S04]  /*0cc0*/  ISETP.NE.U32.AND P0, PT, R3, -0x1, PT ;  /* 0xffffffff0300780c */ /* 0x000fc80003f05070 */
[----:B------:R-:W-:-:S13]  /*0cd0*/  ISETP.NE.AND.EX P0, PT, R4, -0x1, PT, P0 ;  /* 0xffffffff0400780c */ /* 0x000fda0003f05300 */
[----:B------:R-:W-:Y:S05]  /*0ce0*/  @!P0 BRA `(.L_x_13) ;  /* 0x0000000000748947 */ /* 0x000fea0003800000 */
[----:B------:R-:W-:Y:S01]  /*0cf0*/  ISETP.NE.U32.AND P0, PT, R3, RZ, PT ;  /* 0x000000ff0300720c */ /* 0x000fe20003f05070 */
[----:B------:R-:W-:Y:S01]  /*0d00*/  IMAD.MOV.U32 R48, RZ, RZ, RZ ;  /* 0x000000ffff307224 */ /* 0x000fe200078e00ff */
[----:B------:R-:W-:Y:S02]  /*0d10*/  ISETP.NE.AND P1, PT, R74, 0x1, PT ;  /* 0x000000014a00780c */ /* 0x000fe40003f25270 */
[----:B------:R-:W-:-:S13]  /*0d20*/  ISETP.NE.AND.EX P0, PT, R4, RZ, PT, P0 ;  /* 0x000000ff0400720c */ /* 0x000fda0003f05300 */
[----:B------:R-:W-:Y:S05]  /*0d30*/  @!P1 BRA P0, `(.L_x_0) ;  /* 0x00000084001c9947 */ /* 0x000fea0000000000 */
[----:B------:R-:W-:Y:S05]  /*0d40*/  BRA `(.L_x_13) ;  /* 0x00000000005c7947 */ /* 0x000fea0003800000 */
.L_x_11:
[----:B------:R-:W-:-:S04]  /*0d50*/  IADD3 R3, P1, PT, R60, -0x1, RZ ;  /* 0xffffffff3c037810 */ /* 0x000fc80007f3e0ff */
[----:B------:R-:W-:Y:S02]  /*0d60*/  ISETP.GT.U32.AND P0, PT, R3, 0x1, PT ;  /* 0x000000010300780c */ /* 0x000fe40003f04070 */
[----:B------:R-:W-:-:S04]  /*0d70*/  LEA.HI.X.SX32 R3, R60, 0xffffffff, 0x1, P1 ;  /* 0xffffffff3c037811 */ /* 0x000fc800008f0eff */
[----:B------:R-:W-:-:S13]  /*0d80*/  ISETP.GT.U32.AND.EX P0, PT, R3, RZ, PT, P0 ;  /* 0x000000ff0300720c */ /* 0x000fda0003f04100 */
[----:B------:R-:W-:Y:S05]  /*0d90*/  @P0 BRA `(.L_x_14) ;  /* 0x00000000001c0947 */ /* 0x000fea0003800000 */
.L_x_12:
[----:B------:R-:W-:Y:S02]  /*0da0*/  VIADD R3, R60, 0xffffffff ;  /* 0xffffffff3c037836 */ /* 0x000fe40000000000 */
[----:B------:R-:W-:-:S03]  /*0db0*/  IMAD.MOV.U32 R48, RZ, RZ, RZ ;  /* 0x000000ffff307224 */ /* 0x000fc600078e00ff */
[----:B------:R-:W-:Y:S02]  /*0dc0*/  ISETP.NE.U32.AND P0, PT, R74, R3, PT ;  /* 0x000000034a00720c */ /* 0x000fe40003f05070 */
[----:B------:R-:W-:-:S04]  /*0dd0*/  SHF.R.S32.HI R3, RZ, 0x1f, R3 ;  /* 0x0000001fff037819 */ /* 0x000fc80000011403 */
[----:B------:R-:W-:-:S04]  /*0de0*/  ISETP.NE.AND.EX P0, PT, RZ, R3, PT, P0 ;  /* 0x00000003ff00720c */ /* 0x000fc80003f05300 */
[----:B------:R-:W-:-:S13]  /*0df0*/  ISETP.EQ.OR P0, PT, R74, RZ, !P0 ;  /* 0x000000ff4a00720c */ /* 0x000fda0004702670 */
[----:B------:R-:W-:Y:S05]  /*0e00*/  @P0 BRA `(.L_x_0) ;  /* 0x0000008000e80947 */ /* 0x000fea0003800000 */
.L_x_14:
[----:B------:R-:W-:-:S13]  /*0e10*/  ISETP.NE.AND P0, PT, R60, 0x2, PT ;  /* 0x000000023c00780c */ /* 0x000fda0003f05270 */
[----:B------:R-:W-:Y:S05]  /*0e20*/  @P0 BRA `(.L_x_13) ;  /* 0x0000000000240947 */ /* 0x000fea0003800000 */
[C---:B------:R-:W-:Y:S01]  /*0e30*/  IADD3 R3, P2, PT, -R70.reuse, 0x2, RZ ;  /* 0x0000000246037810 */ /* 0x040fe20007f5e1ff */
[----:B------:R-:W-:Y:S01]  /*0e40*/  IMAD.MOV.U32 R48, RZ, RZ, RZ ;  /* 0x000000ffff307224 */ /* 0x000fe200078e00ff */
[-C--:B------:R-:W-:Y:S02]  /*0e50*/  ISETP.GE.U32.AND P0, PT, R70, R74.reuse, PT ;  /* 0x0000004a4600720c */ /* 0x080fe40003f06070 */
[----:B------:R-:W-:Y:S01]  /*0e60*/  ISETP.GT.U32.AND P1, PT, R3, R74, PT ;  /* 0x0000004a0300720c */ /* 0x000fe20003f24070 */
[----:B------:R-:W-:Y:S01]  /*0e70*/  IMAD.X R3, RZ, RZ, ~R69, P2 ;  /* 0x000000ffff037224 */ /* 0x000fe200010e0e45 */
[----:B------:R-:W-:-:S04]  /*0e80*/  ISETP.GE.U32.AND.EX P0, PT, R69, RZ, PT, P0 ;  /* 0x000000ff4500720c */ /* 0x000fc80003f06100 */
[----:B------:R-:W-:-:S04]  /*0e90*/  ISETP.GT.U32.AND.EX P1, PT, R3, RZ, PT, P1 ;  /* 0x000000ff0300720c */ /* 0x000fc80003f24110 */
[----:B------:R-:W-:-:S13]  /*0ea0*/  PLOP3.LUT P0, PT, P0, P1, PT, 0xf2, 0x2f ;  /* 0x00000000002f781c */ /* 0x000fda0000703e72 */
[----:B------:R-:W-:Y:S05]  /*0eb0*/  @P0 BRA `(.L_x_0) ;  /* 0x0000008000bc0947 */ /* 0x000fea0003800000 */
.L_x_13:
[----:B------:R-:W0:Y:S01]  /*0ec0*/  LDC R49, c[0x0][0x39c] ;  /* 0x0000e700ff317b82 */ /* 0x000e220000000800 */
[----:B------:R-:W-:Y:S01]  /*0ed0*/  IMAD.MOV.U32 R50, RZ, RZ, 0x1 ;  /* 0x00000001ff327424 */ /* 0x000fe200078e00ff */
[----:B------:R1:W-:Y:S01]  /*0ee0*/  STL.64 [R1+0x468], R74 ;  /* 0x0004684a01007387 */ /* 0x0003e20000100a00 */
[----:B------:R-:W-:-:S03]  /*0ef0*/  IMAD.MOV.U32 R61, RZ, RZ, 0x2 ;  /* 0x00000002ff3d7424 */ /* 0x000fc600078e00ff */
[-C--:B------:R-:W-:Y:S02]  /*0f00*/  SHF.L.U32 R3, R50, R74.reuse, RZ ;  /* 0x0000004a32037219 */ /* 0x080fe400000006ff */
[CC--:B------:R-:W-:Y:S02]  /*0f10*/  SHF.L.U32 R51, R61.reuse, R74.reuse, RZ ;  /* 0x0000004a3d337219 */ /* 0x0c0fe400000006ff */
[----:B------:R-:W-:Y:S02]  /*0f20*/  LOP3.LUT R48, R68, R3, RZ, 0xc0, !PT ;  /* 0x0000000344307212 */ /* 0x000fe400078ec0ff */
[----:B------:R-:W-:Y:S02]  /*0f30*/  SHF.L.U64.HI R60, R61, R74, RZ ;  /* 0x0000004a3d3c7219 */ /* 0x000fe400000102ff */
[----:B0-----:R-:W-:-:S04]  /*0f40*/  IADD3 R49, PT, PT, R74, -0x2, R49 ;  /* 0xfffffffe4a317810 */ /* 0x001fc80007ffe031 */
[CC--:B------:R-:W-:Y:S02]  /*0f50*/  SHF.L.U32 R4, R50.reuse, R49.reuse, RZ ;  /* 0x0000003132047219 */ /* 0x0c0fe400000006ff */
[C---:B------:R-:W-:Y:S02]  /*0f60*/  SHF.L.U64.HI R49, R50.reuse, R49, RZ ;  /* 0x0000003132317219 */ /* 0x040fe400000102ff */
[----:B------:R-:W-:Y:S02]  /*0f70*/  SHF.L.U64.HI R50, R50, R74, RZ ;  /* 0x0000004a32327219 */ /* 0x000fe400000102ff */
[----:B------:R-:W-:Y:S02]  /*0f80*/  LOP3.LUT R48, R48, R63, R4, 0xf8, !PT ;  /* 0x0000003f30307212 */ /* 0x000fe400078ef804 */
[----:B------:R-:W-:Y:S02]  /*0f90*/  LOP3.LUT R61, R5, R50, RZ, 0xc0, !PT ;  /* 0x00000032053d7212 */ /* 0x000fe400078ec0ff */
[----:B------:R-:W-:-:S02]  /*0fa0*/  LOP3.LUT P0, RZ, R48, R68, R51, 0xf8, !PT ;  /* 0x0000004430ff7212 */ /* 0x000fc4000780f833 */
[----:B------:R-:W-:Y:S02]  /*0fb0*/  LOP3.LUT R61, R61, R62, R49, 0xf8, !PT ;  /* 0x0000003e3d3d7212 */ /* 0x000fe400078ef831 */
[----:B------:R-:W-:-:S04]  /*0fc0*/  LOP3.LUT R48, R5, R60, RZ, 0xc0, !PT ;  /* 0x0000003c05307212 */ /* 0x000fc800078ec0ff */
[----:B------:R-:W-:Y:S01]  /*0fd0*/  LOP3.LUT P0, RZ, R61, R48, RZ, 0xfc, P0 ;  /* 0x000000303dff7212 */ /* 0x000fe2000000fcff */
[----:B------:R-:W-:-:S12]  /*0fe0*/  IMAD.MOV.U32 R48, RZ, RZ, RZ ;  /* 0x000000ffff307224 */ /* 0x000fd800078e00ff */
[----:B-1----:R-:W-:Y:S05]  /*0ff0*/  @P0 BRA `(.L_x_0) ;  /* 0x00000080006c0947 */ /* 0x002fea0003800000 */
[----:B------:R-:W-:Y:S02]  /*1000*/  LOP3.LUT R63, R63, R4, RZ, 0xfc, !PT ;  /* 0x000000043f3f7212 */ /* 0x000fe400078efcff */
[----:B------:R-:W-:Y:S02]  /*1010*/  LOP3.LUT R3, R68, R3, RZ, 0xfc, !PT ;  /* 0x0000000344037212 */ /* 0x000fe400078efcff */
[C---:B------:R-:W-:Y:S01]  /*1020*/  LOP3.LUT R4, R5.reuse, R50, RZ, 0xfc, !PT ;  /* 0x0000003205047212 */ /* 0x040fe200078efcff */
[----:B------:R-:W-:Y:S01]  /*1030*/  IMAD.MOV.U32 R48, RZ, RZ, R63 ;  /* 0x000000ffff307224 */ /* 0x000fe200078e003f */
[----:B------:R-:W-:Y:S02]  /*1040*/  LOP3.LUT R62, R62, R49, RZ, 0xfc, !PT ;  /* 0x000000313e3e7212 */ /* 0x000fe400078efcff */
[----:B------:R-:W-:Y:S02]  /*1050*/  LOP3.LUT R68, R68, R51, RZ, 0xfc, !PT ;  /* 0x0000003344447212 */ /* 0x000fe400078efcff */
[----:B------:R-:W-:Y:S01]  /*1060*/  LOP3.LUT R5, R5, R60, RZ, 0xfc, !PT ;  /* 0x0000003c05057212 */ /* 0x000fe200078efcff */
[----:B------:R-:W-:Y:S01]  /*1070*/  IMAD.MOV.U32 R49, RZ, RZ, R62 ;  /* 0x000000ffff317224 */ /* 0x000fe200078e003e */
[----:B------:R-:W-:Y:S01]  /*1080*/  LOP3.LUT R55, R55, 0x2, RZ, 0xfc, !PT ;  /* 0x0000000237377812 */ /* 0x000fe200078efcff */
[----:B------:R-:W-:-:S02]  /*1090*/  IMAD.MOV.U32 R50, RZ, RZ, R68 ;  /* 0x000000ffff327224 */ /* 0x000fc400078e0044 */
[----:B------:R-:W-:-:S05]  /*10a0*/  IMAD.MOV.U32 R51, RZ, RZ, R5 ;  /* 0x000000ffff337224 */ /* 0x000fca00078e0005 */
[----:B------:R0:W-:Y:S02]  /*10b0*/  STL.128 [R1+0x450], R48 ;  /* 0x0004503001007387 */ /* 0x0001e40000100c00 */
[----:B0-----:R-:W-:Y:S02]  /*10c0*/  IMAD.MOV.U32 R50, RZ, RZ, R3 ;  /* 0x000000ffff327224 */ /* 0x001fe400078e0003 */
[----:B------:R-:W-:Y:S02]  /*10d0*/  IMAD.MOV.U32 R51, RZ, RZ, R4 ;  /* 0x000000ffff337224 */ /* 0x000fe400078e0004 */
[----:B------:R-:W-:Y:S02]  /*10e0*/  IMAD.MOV.U32 R48, RZ, RZ, R55 ;  /* 0x000000ffff307224 */ /* 0x000fe400078e0037 */
[----:B------:R-:W-:Y:S02]  /*10f0*/  IMAD.MOV.U32 R49, RZ, RZ, R73 ;  /* 0x000000ffff317224 */ /* 0x000fe400078e0049 */
[----:B------:R-:W-:-:S02]  /*1100*/  IMAD.MOV.U32 R3, RZ, RZ, R74 ;  /* 0x000000ffff037224 */ /* 0x000fc400078e004a */
[----:B------:R-:W-:Y:S01]  /*1110*/  IMAD.MOV.U32 R4, RZ, RZ, RZ ;  /* 0x000000ffff047224 */ /* 0x000fe200078e00ff */
[----:B------:R0:W-:Y:S06]  /*1120*/  STL.128 [R1+0x440], R48 ;  /* 0x0004403001007387 */ /* 0x0001ec0000100c00 */
.L_x_10:
[-C--:B------:R-:W-:Y:S01]  /*1130*/  LOP3.LUT R63, R63, R62.reuse, RZ, 0x3c, !PT ;  /* 0x0000003e3f3f7212 */ /* 0x080fe200078e3cff */
[----:B------:R-:W-:Y:S01]  /*1140*/  IMAD.MOV.U32 R60, RZ, RZ, R50 ;  /* 0x000000ffff3c7224 */ /* 0x000fe200078e0032 */
[----:B------:R-:W-:Y:S01]  /*1150*/  STL [R1+0x918], R0 ;  /* 0x0009180001007387 */ /* 0x000fe20000100800 */
[----:B------:R-:W-:Y:S01]  /*1160*/  IMAD.MOV.U32 R61, RZ, RZ, R51 ;  /* 0x000000ffff3d7224 */ /* 0x000fe200078e0033 */
[C---:B------:R-:W-:Y:S01]  /*1170*/  LOP3.LUT R62, R63.reuse, R62, RZ, 0x3c, !PT ;  /* 0x0000003e3f3e7212 */ /* 0x040fe200078e3cff */
[----:B0-----:R-:W-:Y:S01]  /*1180*/  IMAD.MOV.U32 R49, RZ, RZ, R5 ;  /* 0x000000ffff317224 */ /* 0x001fe200078e0005 */
[----:B------:R-:W-:Y:S01]  /*1190*/  BSSY.RECONVERGENT B9, `(.L_x_15) ;  /* 0x00007f5000097945 */ /* 0x000fe20003800200 */
[----:B------:R-:W-:Y:S01]  /*11a0*/  IMAD.MOV.U32 R48, RZ, RZ, R68 ;  /* 0x000000ffff307224 */ /* 0x000fe200078e0044 */
[----:B------:R-:W-:Y:S01]  /*11b0*/  LOP3.LUT R63, R63, R62, RZ, 0x3c, !PT ;  /* 0x0000003e3f3f7212 */ /* 0x000fe200078e3cff */
[----:B------:R-:W-:Y:S02]  /*11c0*/  IMAD.MOV.U32 R50, RZ, RZ, R70 ;  /* 0x000000ffff327224 */ /* 0x000fe400078e0046 */
[----:B------:R-:W-:-:S02]  /*11d0*/  IMAD.MOV.U32 R51, RZ, RZ, R69 ;  /* 0x000000ffff337224 */ /* 0x000fc400078e0045 */
[----:B------:R0:W-:Y:S01]  /*11e0*/  STL.128 [R1+0x540], R60 ;  /* 0x0005403c01007387 */ /* 0x0001e20000100c00 */
[----:B------:R-:W-:Y:S02]  /*11f0*/  IMAD.MOV.U32 R5, RZ, RZ, R15 ;  /* 0x000000ffff057224 */ /* 0x000fe400078e000f */
[----:B------:R-:W-:Y:S01]  /*1200*/  IMAD.MOV.U32 R72, RZ, RZ, R55 ;  /* 0x000000ffff487224 */ /* 0x000fe200078e0037 */
[----:B------:R-:W-:Y:S04]  /*1210*/  STL.128 [R1+0x550], R48 ;  /* 0x0005503001007387 */ /* 0x000fe80000100c00 */
[----:B------:R-:W-:Y:S01]  /*1220*/  STL.64 [R1+0x538], R72 ;  /* 0x0005384801007387 */ /* 0x000fe20000100a00 */
[----:B0-----:R-:W-:Y:S02]  /*1230*/  IMAD.MOV.U32 R60, RZ, RZ, R3 ;  /* 0x000000ffff3c7224 */ /* 0x001fe400078e0003 */
[----:B------:R-:W0:Y:S01]  /*1240*/  LDC R3, c[0x0][0x39c] ;  /* 0x0000e700ff037b82 */ /* 0x000e220000000800 */
[----:B------:R-:W-:-:S02]  /*1250*/  IMAD.MOV.U32 R62, RZ, RZ, R64 ;  /* 0x000000ffff3e7224 */ /* 0x000fc400078e0040 */
[----:B------:R-:W-:Y:S02]  /*1260*/  IMAD.MOV.U32 R63, RZ, RZ, R65 ;  /* 0x000000ffff3f7224 */ /* 0x000fe400078e0041 */
[----:B------:R-:W-:Y:S02]  /*1270*/  IMAD.MOV.U32 R64, RZ, RZ, R66 ;  /* 0x000000ffff407224 */ /* 0x000fe400078e0042 */
[----:B------:R-:W-:Y:S02]  /*1280*/  IMAD.MOV.U32 R65, RZ, RZ, R67 ;  /* 0x000000ffff417224 */ /* 0x000fe400078e0043 */
[----:B------:R-:W-:Y:S02]  /*1290*/  IMAD.MOV.U32 R66, RZ, RZ, R56 ;  /* 0x000000ffff427224 */ /* 0x000fe400078e0038 */
[----:B------:R-:W-:Y:S02]  /*12a0*/  IMAD.MOV.U32 R67, RZ, RZ, R57 ;  /* 0x000000ffff437224 */ /* 0x000fe400078e0039 */
[----:B------:R-:W-:-:S02]  /*12b0*/  IMAD.MOV.U32 R56, RZ, RZ, R58 ;  /* 0x000000ffff387224 */ /* 0x000fc400078e003a */
[----:B------:R-:W-:Y:S01]  /*12c0*/  IMAD.MOV.U32 R57, RZ, RZ, R59 ;  /* 0x000000ffff397224 */ /* 0x000fe200078e003b */
[----:B------:R-:W-:Y:S01]  /*12d0*/  STL.128 [R1+0x570], R64 ;  /* 0x0005704001007387 */ /* 0x000fe20000100c00 */
[----:B------:R-:W-:Y:S02]  /*12e0*/  IMAD.MOV.U32 R58, RZ, RZ, R44 ;  /* 0x000000ffff3a7224 */ /* 0x000fe400078e002c */
[----:B------:R-:W-:Y:S02]  /*12f0*/  IMAD.MOV.U32 R59, RZ, RZ, R45 ;  /* 0x000000ffff3b7224 */ /* 0x000fe400078e002d */
[----:B------:R-:W-:Y:S02]  /*1300*/  IMAD.MOV.U32 R44, RZ, RZ, R46 ;  /* 0x000000ffff2c7224 */ /* 0x000fe400078e002e */
[----:B------:R-:W-:Y:S01]  /*1310*/  IMAD.MOV.U32 R45, RZ, RZ, R47 ;  /* 0x000000ffff2d7224 */ /* 0x000fe200078e002f */
[----:B------:R-:W-:Y:S01]  /*1320*/  STL.128 [R1+0x580], R56 ;  /* 0x0005803801007387 */ /* 0x000fe20000100c00 */
[----:B------:R-:W-:-:S02]  /*1330*/  IMAD.MOV.U32 R46, RZ, RZ, R36 ;  /* 0x000000ffff2e7224 */ /* 0x000fc400078e0024 */
[----:B------:R-:W-:Y:S02]  /*1340*/  IMAD.MOV.U32 R47, RZ, RZ, R37 ;  /* 0x000000ffff2f7224 */ /* 0x000fe400078e0025 */
[----:B------:R-:W-:Y:S02]  /*1350*/  IMAD.MOV.U32 R36, RZ, RZ, R38 ;  /* 0x000000ffff247224 */ /* 0x000fe400078e0026 */
[----:B------:R-:W-:Y:S01]  /*1360*/  IMAD.MOV.U32 R37, RZ, RZ, R39 ;  /* 0x000000ffff257224 */ /* 0x000fe200078e0027 */
[----:B------:R-:W-:Y:S01]  /*1370*/  STL.128 [R1+0x590], R44 ;  /* 0x0005902c01007387 */ /* 0x000fe20000100c00 */
        /* <DEDUP_REMOVED lines=14> */
[----:B------:R0:W-:Y:S01]  /*1460*/  STL.128 [R1+0x5c0], R8 ;  /* 0x0005c00801007387 */ /* 0x0001e20000100c00 */
[----:B------:R-:W-:Y:S02]  /*1470*/  IMAD.MOV.U32 R34, RZ, RZ, R28 ;  /* 0x000000ffff227224 */ /* 0x000fe400078e001c */
[----:B------:R-:W-:Y:S02]  /*1480*/  IMAD.MOV.U32 R35, RZ, RZ, R29 ;  /* 0x000000ffff237224 */ /* 0x000fe400078e001d */
[----:B------:R-:W-:-:S02]  /*1490*/  IMAD.MOV.U32 R28, RZ, RZ, R30 ;  /* 0x000000ffff1c7224 */ /* 0x000fc400078e001e */
[----:B------:R-:W-:Y:S01]  /*14a0*/  IMAD.MOV.U32 R29, RZ, RZ, R31 ;  /* 0x000000ffff1d7224 */ /* 0x000fe200078e001f */
[----:B------:R1:W-:Y:S01]  /*14b0*/  STL.128 [R1+0x5d0], R32 ;  /* 0x0005d02001007387 */ /* 0x0003e20000100c00 */
[----:B------:R-:W-:Y:S02]  /*14c0*/  IMAD.MOV.U32 R30, RZ, RZ, R24 ;  /* 0x000000ffff1e7224 */ /* 0x000fe400078e0018 */
[----:B------:R-:W-:Y:S02]  /*14d0*/  IMAD.MOV.U32 R31, RZ, RZ, R25 ;  /* 0x000000ffff1f7224 */ /* 0x000fe400078e0019 */
[----:B------:R-:W-:Y:S02]  /*14e0*/  IMAD.MOV.U32 R24, RZ, RZ, R26 ;  /* 0x000000ffff187224 */ /* 0x000fe400078e001a */
[----:B------:R-:W-:Y:S01]  /*14f0*/  IMAD.MOV.U32 R25, RZ, RZ, R27 ;  /* 0x000000ffff197224 */ /* 0x000fe200078e001b */
[----:B------:R1:W-:Y:S01]  /*1500*/  STL.128 [R1+0x5e0], R28 ;  /* 0x0005e01c01007387 */ /* 0x0003e20000100c00 */
[----:B------:R-:W-:-:S02]  /*1510*/  IMAD.MOV.U32 R26, RZ, RZ, R20 ;  /* 0x000000ffff1a7224 */ /* 0x000fc400078e0014 */
[----:B------:R-:W-:Y:S02]  /*1520*/  IMAD.MOV.U32 R27, RZ, RZ, R21 ;  /* 0x000000ffff1b7224 */ /* 0x000fe400078e0015 */
[----:B------:R-:W-:Y:S02]  /*1530*/  IMAD.MOV.U32 R20, RZ, RZ, R22 ;  /* 0x000000ffff147224 */ /* 0x000fe400078e0016 */
[----:B------:R-:W-:Y:S01]  /*1540*/  IMAD.MOV.U32 R21, RZ, RZ, R23 ;  /* 0x000000ffff157224 */ /* 0x000fe200078e0017 */
[----:B------:R1:W-:Y:S01]  /*1550*/  STL.128 [R1+0x5f0], R24 ;  /* 0x0005f01801007387 */ /* 0x0003e20000100c00 */
[C---:B0-----:R-:W-:Y:S02]  /*1560*/  VIADD R8, R3.reuse, 0xfffffffe ;  /* 0xfffffffe03087836 */ /* 0x041fe40000000000 */
[----:B------:R-:W-:Y:S02]  /*1570*/  VIADD R9, R3, 0xffffffff ;  /* 0xffffffff03097836 */ /* 0x000fe40000000000 */
[----:B------:R-:W-:-:S02]  /*1580*/  IMAD.MOV.U32 R22, RZ, RZ, R16 ;  /* 0x000000ffff167224 */ /* 0x000fc400078e0010 */
[----:B------:R-:W-:Y:S02]  /*1590*/  IMAD.MOV.U32 R23, RZ, RZ, R17 ;  /* 0x000000ffff177224 */ /* 0x000fe400078e0011 */
[----:B------:R-:W-:Y:S02]  /*15a0*/  IMAD.MOV.U32 R61, RZ, RZ, R4 ;  /* 0x000000ffff3d7224 */ /* 0x000fe400078e0004 */
[----:B------:R-:W-:Y:S01]  /*15b0*/  IMAD.MOV.U32 R16, RZ, RZ, R18 ;  /* 0x000000ffff107224 */ /* 0x000fe200078e0012 */
[----:B------:R1:W-:Y:S01]  /*15c0*/  STL.128 [R1+0x600], R20 ;  /* 0x0006001401007387 */ /* 0x0003e20000100c00 */
[----:B------:R-:W-:Y:S02]  /*15d0*/  IMAD.MOV.U32 R17, RZ, RZ, R19 ;  /* 0x000000ffff117224 */ /* 0x000fe400078e0013 */
[----:B------:R-:W-:Y:S01]  /*15e0*/  IMAD.MOV.U32 R18, RZ, RZ, R12 ;  /* 0x000000ffff127224 */ /* 0x000fe200078e000c */
[----:B------:R1:W-:Y:S01]  /*15f0*/  STL.128 [R1+0x560], R60 ;  /* 0x0005603c01007387 */ /* 0x0003e20000100c00 */
[----:B------:R-:W-:-:S02]  /*1600*/  IMAD.MOV.U32 R19, RZ, RZ, R13 ;  /* 0x000000ffff137224 */ /* 0x000fc400078e000d */
[----:B------:R-:W-:Y:S02]  /*1610*/  IMAD.MOV.U32 R4, RZ, RZ, R14 ;  /* 0x000000ffff047224 */ /* 0x000fe400078e000e */
[----:B------:R-:W-:Y:S01]  /*1620*/  IMAD R9, R9, R8, RZ ;  /* 0x0000000809097224 */ /* 0x000fe200078e02ff */
[----:B------:R1:W-:Y:S03]  /*1630*/  STL.128 [R1+0x610], R16 ;  /* 0x0006101001007387 */ /* 0x0003e60000100c00 */
[----:B------:R-:W-:Y:S01]  /*1640*/  IMAD.IADD R9, R9, 0x1, -R0 ;  /* 0x0000000109097824 */ /* 0x000fe200078e0a00 */
[----:B------:R1:W-:Y:S04]  /*1650*/  STL.128 [R1+0x620], R4 ;  /* 0x0006200401007387 */ /* 0x0003e80000100c00 */
[----:B------:R-:W-:-:S13]  /*1660*/  ISETP.GE.U32.AND P0, PT, R0, R9, PT ;  /* 0x000000090000720c */ /* 0x000fda0003f06070 */
[----:B-1----:R-:W-:Y:S05]  /*1670*/  @P0 BRA `(.L_x_16) ;  /* 0x0000007800980947 */ /* 0x002fea0003800000 */
[C---:B------:R-:W-:Y:S02]  /*1680*/  VIADD R72, R1.reuse, 0x460 ;  /* 0x0000046001487836 */ /* 0x040fe40000000000 */
[C---:B------:R-:W-:Y:S02]  /*1690*/  VIADD R55, R1.reuse, 0x20 ;  /* 0x0000002001377836 */ /* 0x040fe40000000000 */
[----:B------:R-:W-:Y:S02]  /*16a0*/  VIADD R68, R1, 0x1d0 ;  /* 0x000001d001447836 */ /* 0x000fe40000000000 */
[----:B------:R-:W-:Y:S02]  /*16b0*/  IMAD R72, R3, 0x8, R72 ;  /* 0x0000000803487824 */ /* 0x000fe400078e0248 */
[C---:B------:R-:W-:Y:S02]  /*16c0*/  VIADD R69, R1.reuse, 0x2a8 ;  /* 0x000002a801457836 */ /* 0x040fe40000000000 */
[----:B------:R-:W-:-:S02]  /*16d0*/  VIADD R70, R1, 0xf8 ;  /* 0x000000f801467836 */ /* 0x000fc40000000000 */
[----:B------:R-:W-:-:S07]  /*16e0*/  VIADD R71, R1, 0x380 ;  /* 0x0000038001477836 */ /* 0x000fce0000000000 */
.L_x_123:
[----:B------:R-:W2:Y:S01]  /*16f0*/  LDL.128 R64, [R1+0x620] ;  /* 0x0006200001407983 */ /* 0x000ea20000100c00 */
[----:B------:R-:W0:Y:S03]  /*1700*/  LDC.64 R74, c[0x0][0x380] ;  /* 0x0000e000ff4a7b82 */ /* 0x000e260000000a00 */
[----:B------:R-:W3:Y:S04]  /*1710*/  LDL.128 R60, [R1+0x610] ;  /* 0x00061000013c7983 */ /* 0x000ee80000100c00 */
[----:B------:R-:W4:Y:S01]  /*1720*/  LDL.128 R20, [R1+0x600] ;  /* 0x0006000001147983 */ /* 0x000f220000100c00 */
[----:B-1----:R-:W1:Y:S03]  /*1730*/  LDC R3, c[0x0][0x39c] ;  /* 0x0000e700ff037b82 */ /* 0x002e660000000800 */
[----:B------:R-:W5:Y:S04]  /*1740*/  LDL.128 R24, [R1+0x5f0] ;  /* 0x0005f00001187983 */ /* 0x000f680000100c00 */
[----:B------:R-:W5:Y:S04]  /*1750*/  LDL.128 R28, [R1+0x5e0] ;  /* 0x0005e000011c7983 */ /* 0x000f680000100c00 */
[----:B------:R-:W5:Y:S04]  /*1760*/  LDL.128 R32, [R1+0x5d0] ;  /* 0x0005d00001207983 */ /* 0x000f680000100c00 */
[----:B------:R-:W5:Y:S01]  /*1770*/  LDL.128 R36, [R1+0x5c0] ;  /* 0x0005c00001247983 */ /* 0x000f620000100c00 */
[----:B0-----:R-:W-:-:S03]  /*1780*/  IMAD.WIDE.U32 R74, R0, 0x4, R74 ;  /* 0x00000004004a7825 */ /* 0x001fc600078e004a */
[----:B------:R-:W5:Y:S04]  /*1790*/  LDL.128 R40, [R1+0x5b0] ;  /* 0x0005b00001287983 */ /* 0x000f680000100c00 */
[----:B------:R-:W5:Y:S04]  /*17a0*/  LDL.128 R44, [R1+0x5a0] ;  /* 0x0005a000012c7983 */ /* 0x000f680000100c00 */
[----:B------:R-:W5:Y:S04]  /*17b0*/  LDL.128 R48, [R1+0x590] ;  /* 0x0005900001307983 */ /* 0x000f680000100c00 */
[----:B------:R-:W5:Y:S04]  /*17c0*/  LDL.128 R4, [R1+0x570] ;  /* 0x0005700001047983 */ /* 0x000f680000100c00 */
[----:B------:R-:W5:Y:S04]  /*17d0*/  LDL.128 R56, [R1+0x580] ;  /* 0x0005800001387983 */ /* 0x000f680000100c00 */
[----:B------:R-:W5:Y:S04]  /*17e0*/  LDL.128 R8, [R1+0x560] ;  /* 0x0005600001087983 */ /* 0x000f680000100c00 */
[----:B------:R-:W5:Y:S04]  /*17f0*/  LDL.128 R16, [R1+0x540] ;  /* 0x0005400001107983 */ /* 0x000f680000100c00 */
[----:B------:R0:W5:Y:S01]  /*1800*/  LDG.E R74, desc[UR36][R74.64] ;  /* 0x000000244a4a7981 */ /* 0x000162000c1e1900 */
[----:B--2---:R-:W-:-:S02]  /*1810*/  IMAD.MOV.U32 R14, RZ, RZ, R64 ;  /* 0x000000ffff0e7224 */ /* 0x004fc400078e0040 */
[----:B------:R-:W-:Y:S02]  /*1820*/  IMAD.MOV.U32 R15, RZ, RZ, R65 ;  /* 0x000000ffff0f7224 */ /* 0x000fe400078e0041 */
[----:B---3--:R-:W-:Y:S01]  /*1830*/  IMAD.MOV.U32 R12, RZ, RZ, R62 ;  /* 0x000000ffff0c7224 */ /* 0x008fe200078e003e */
[----:B------:R-:W2:Y:S01]  /*1840*/  LDL.64 R64, [R1+0x538] ;  /* 0x0005380001407983 */ /* 0x000ea20000100a00 */
[----:B------:R-:W-:-:S05]  /*1850*/  IMAD.MOV.U32 R13, RZ, RZ, R63 ;  /* 0x000000ffff0d7224 */ /* 0x000fca00078e003f */
[----:B------:R3:W-:Y:S04]  /*1860*/  STL.128 [R1+0x520], R12 ;  /* 0x0005200c01007387 */ /* 0x0007e80000100c00 */
[----:B---3--:R-:W3:Y:S01]  /*1870*/  LDL.128 R12, [R1+0x550] ;  /* 0x00055000010c7983 */ /* 0x008ee20000100c00 */
[----:B------:R-:W-:Y:S02]  /*1880*/  IMAD.MOV.U32 R62, RZ, RZ, R60 ;  /* 0x000000ffff3e7224 */ /* 0x000fe400078e003c */
[----:B------:R-:W-:Y:S02]  /*1890*/  IMAD.MOV.U32 R63, RZ, RZ, R61 ;  /* 0x000000ffff3f7224 */ /* 0x000fe400078e003d */
[----:B----4-:R-:W-:Y:S02]  /*18a0*/  IMAD.MOV.U32 R60, RZ, RZ, R22 ;  /* 0x000000ffff3c7224 */ /* 0x010fe400078e0016 */
[----:B------:R-:W-:-:S02]  /*18b0*/  IMAD.MOV.U32 R61, RZ, RZ, R23 ;  /* 0x000000ffff3d7224 */ /* 0x000fc400078e0017 */
[----:B------:R-:W-:Y:S02]  /*18c0*/  IMAD.MOV.U32 R22, RZ, RZ, R20 ;  /* 0x000000ffff167224 */ /* 0x000fe400078e0014 */
[----:B------:R-:W-:Y:S02]  /*18d0*/  IMAD.MOV.U32 R23, RZ, RZ, R21 ;  /* 0x000000ffff177224 */ /* 0x000fe400078e0015 */
[----:B-----5:R-:W-:Y:S02]  /*18e0*/  IMAD.MOV.U32 R20, RZ, RZ, R26 ;  /* 0x000000ffff147224 */ /* 0x020fe400078e001a */
[----:B------:R-:W-:Y:S02]  /*18f0*/  IMAD.MOV.U32 R21, RZ, RZ, R27 ;  /* 0x000000ffff157224 */ /* 0x000fe400078e001b */
[----:B------:R-:W-:Y:S02]  /*1900*/  IMAD.MOV.U32 R26, RZ, RZ, R24 ;  /* 0x000000ffff1a7224 */ /* 0x000fe400078e0018 */
[----:B------:R-:W-:-:S02]  /*1910*/  IMAD.MOV.U32 R27, RZ, RZ, R25 ;  /* 0x000000ffff1b7224 */ /* 0x000fc400078e0019 */
[----:B------:R-:W-:Y:S02]  /*1920*/  IMAD.MOV.U32 R24, RZ, RZ, R30 ;  /* 0x000000ffff187224 */ /* 0x000fe400078e001e */
[----:B------:R-:W-:Y:S02]  /*1930*/  IMAD.MOV.U32 R25, RZ, RZ, R31 ;  /* 0x000000ffff197224 */ /* 0x000fe400078e001f */
[----:B------:R-:W-:Y:S02]  /*1940*/  IMAD.MOV.U32 R30, RZ, RZ, R28 ;  /* 0x000000ffff1e7224 */ /* 0x000fe400078e001c */
[----:B------:R-:W-:Y:S02]  /*1950*/  IMAD.MOV.U32 R31, RZ, RZ, R29 ;  /* 0x000000ffff1f7224 */ /* 0x000fe400078e001d */
[----:B------:R-:W-:Y:S02]  /*1960*/  IMAD.MOV.U32 R28, RZ, RZ, R34 ;  /* 0x000000ffff1c7224 */ /* 0x000fe400078e0022 */
[----:B------:R-:W-:Y:S01]  /*1970*/  IMAD.MOV.U32 R29, RZ, RZ, R35 ;  /* 0x000000ffff1d7224 */ /* 0x000fe200078e0023 */
[----:B------:R4:W-:Y:S01]  /*1980*/  STL.128 [R1+0x500], R20 ;  /* 0x0005001401007387 */ /* 0x0009e20000100c00 */
[----:B------:R-:W-:-:S03]  /*1990*/  IMAD.MOV.U32 R34, RZ, RZ, R44 ;  /* 0x000000ffff227224 */ /* 0x000fc600078e002c */
[----:B------:R5:W-:Y:S01]  /*19a0*/  STL.128 [R1+0x4f0], R24 ;  /* 0x0004f01801007387 */ /* 0x000be20000100c00 */
[----:B------:R-:W-:-:S03]  /*19b0*/  IMAD.MOV.U32 R35, RZ, RZ, R45 ;  /* 0x000000ffff237224 */ /* 0x000fc600078e002d */
[----:B------:R0:W-:Y:S01]  /*19c0*/  STL.128 [R1+0x4e0], R28 ;  /* 0x0004e01c01007387 */ /* 0x0001e20000100c00 */
[----:B-1----:R-:W-:Y:S02]  /*19d0*/  VIADD R76, R3, 0xffffffff ;  /* 0xffffffff034c7836 */ /* 0x002fe40000000000 */
[----:B----4-:R-:W-:Y:S02]  /*19e0*/  IMAD.MOV.U32 R22, RZ, RZ, R32 ;  /* 0x000000ffff167224 */ /* 0x010fe400078e0020 */
[----:B------:R-:W-:Y:S02]  /*19f0*/  IMAD.MOV.U32 R23, RZ, RZ, R33 ;  /* 0x000000ffff177224 */ /* 0x000fe400078e0021 */
[----:B------:R-:W-:Y:S02]  /*1a00*/  IMAD.MOV.U32 R20, RZ, RZ, R38 ;  /* 0x000000ffff147224 */ /* 0x000fe400078e0026 */
[----:B------:R-:W-:Y:S02]  /*1a10*/  IMAD.MOV.U32 R21, RZ, RZ, R39 ;  /* 0x000000ffff157224 */ /* 0x000fe400078e0027 */
[----:B-----5:R-:W-:-:S02]  /*1a20*/  IMAD.MOV.U32 R26, RZ, RZ, R36 ;  /* 0x000000ffff1a7224 */ /* 0x020fc400078e0024 */
[----:B------:R-:W-:Y:S02]  /*1a30*/  IMAD.MOV.U32 R27, RZ, RZ, R37 ;  /* 0x000000ffff1b7224 */ /* 0x000fe400078e0025 */
[----:B------:R-:W-:Y:S02]  /*1a40*/  IMAD.MOV.U32 R24, RZ, RZ, R42 ;  /* 0x000000ffff187224 */ /* 0x000fe400078e002a */
[----:B------:R-:W-:Y:S02]  /*1a50*/  IMAD.MOV.U32 R25, RZ, RZ, R43 ;  /* 0x000000ffff197224 */ /* 0x000fe400078e002b */
[----:B0-----:R-:W-:Y:S02]  /*1a60*/  IMAD.MOV.U32 R30, RZ, RZ, R40 ;  /* 0x000000ffff1e7224 */ /* 0x001fe400078e0028 */
[----:B------:R-:W-:Y:S02]  /*1a70*/  IMAD.MOV.U32 R31, RZ, RZ, R41 ;  /* 0x000000ffff1f7224 */ /* 0x000fe400078e0029 */
[----:B------:R-:W-:-:S02]  /*1a80*/  IMAD.MOV.U32 R28, RZ, RZ, R46 ;  /* 0x000000ffff1c7224 */ /* 0x000fc400078e002e */
[----:B------:R-:W-:Y:S02]  /*1a90*/  IMAD.MOV.U32 R29, RZ, RZ, R47 ;  /* 0x000000ffff1d7224 */ /* 0x000fe400078e002f */
[----:B------:R-:W-:Y:S02]  /*1aa0*/  IMAD.MOV.U32 R32, RZ, RZ, R50 ;  /* 0x000000ffff207224 */ /* 0x000fe400078e0032 */
[----:B------:R-:W-:Y:S01]  /*1ab0*/  IMAD.MOV.U32 R33, RZ, RZ, R51 ;  /* 0x000000ffff217224 */ /* 0x000fe200078e0033 */
[----:B------:R0:W-:Y:S01]  /*1ac0*/  STL.128 [R1+0x4d0], R20 ;  /* 0x0004d01401007387 */ /* 0x0001e20000100c00 */
[----:B------:R-:W-:Y:S01]  /*1ad0*/  IMAD.MOV.U32 R38, RZ, RZ, R48 ;  /* 0x000000ffff267224 */ /* 0x000fe200078e0030 */
[----:B------:R-:W-:Y:S01]  /*1ae0*/  SHF.R.S32.HI R77, RZ, 0x1f, R76 ;  /* 0x0000001fff4d7819 */ /* 0x000fe2000001144c */
[----:B------:R-:W-:Y:S01]  /*1af0*/  IMAD.MOV.U32 R39, RZ, RZ, R49 ;  /* 0x000000ffff277224 */ /* 0x000fe200078e0031 */
[----:B------:R-:W-:Y:S01]  /*1b00*/  STL.64 [R1+0x530], R66 ;  /* 0x0005304201007387 */ /* 0x000fe20000100a00 */
[----:B------:R-:W-:-:S02]  /*1b10*/  IMAD.MOV.U32 R36, RZ, RZ, R58 ;  /* 0x000000ffff247224 */ /* 0x000fc400078e003a */
[----:B------:R-:W-:Y:S01]  /*1b20*/  IMAD.MOV.U32 R37, RZ, RZ, R59 ;  /* 0x000000ffff257224 */ /* 0x000fe200078e003b */
[----:B------:R1:W-:Y:S01]  /*1b30*/  STL.128 [R1+0x4c0], R24 ;  /* 0x0004c01801007387 */ /* 0x0003e20000100c00 */
[----:B------:R-:W-:-:S03]  /*1b40*/  IMAD.MOV.U32 R75, RZ, RZ, RZ ;  /* 0x000000ffff4b7224 */ /* 0x000fc600078e00ff */
[----:B------:R4:W-:Y:S01]  /*1b50*/  STL.128 [R1+0x4b0], R28 ;  /* 0x0004b01c01007387 */ /* 0x0009e20000100c00 */
[----:B0-----:R-:W-:Y:S02]  /*1b60*/  IMAD.MOV.U32 R20, RZ, RZ, R6 ;  /* 0x000000ffff147224 */ /* 0x001fe400078e0006 */
[----:B------:R-:W-:Y:S01]  /*1b70*/  IMAD.MOV.U32 R21, RZ, RZ, R7 ;  /* 0x000000ffff157224 */ /* 0x000fe200078e0007 */
[----:B------:R0:W-:Y:S01]  /*1b80*/  STL.128 [R1+0x4a0], R32 ;  /* 0x0004a02001007387 */ /* 0x0001e20000100c00 */
[----:B------:R-:W-:Y:S02]  /*1b90*/  IMAD.MOV.U32 R6, RZ, RZ, R4 ;  /* 0x000000ffff067224 */ /* 0x000fe400078e0004 */
[----:B------:R-:W-:Y:S02]  /*1ba0*/  IMAD.MOV.U32 R7, RZ, RZ, R5 ;  /* 0x000000ffff077224 */ /* 0x000fe400078e0005 */
[----:B------:R-:W-:Y:S02]  /*1bb0*/  IMAD.MOV.U32 R22, RZ, RZ, R56 ;  /* 0x000000ffff167224 */ /* 0x000fe400078e0038 */
[----:B------:R-:W-:-:S02]  /*1bc0*/  IMAD.MOV.U32 R23, RZ, RZ, R57 ;  /* 0x000000ffff177224 */ /* 0x000fc400078e0039 */
[----:B------:R-:W-:Y:S02]  /*1bd0*/  IMAD.MOV.U32 R4, RZ, RZ, R10 ;  /* 0x000000ffff047224 */ /* 0x000fe400078e000a */
[----:B------:R-:W-:Y:S02]  /*1be0*/  IMAD.MOV.U32 R5, RZ, RZ, R11 ;  /* 0x000000ffff057224 */ /* 0x000fe400078e000b */
[----:B-1----:R-:W-:Y:S02]  /*1bf0*/  IMAD.MOV.U32 R26, RZ, RZ, R8 ;  /* 0x000000ffff1a7224 */ /* 0x002fe400078e0008 */
[----:B------:R-:W-:Y:S02]  /*1c00*/  IMAD.MOV.U32 R27, RZ, RZ, R9 ;  /* 0x000000ffff1b7224 */ /* 0x000fe400078e0009 */
[----:B----4-:R-:W-:Y:S02]  /*1c10*/  IMAD.MOV.U32 R28, RZ, RZ, R18 ;  /* 0x000000ffff1c7224 */ /* 0x010fe400078e0012 */
[----:B------:R-:W-:-:S02]  /*1c20*/  IMAD.MOV.U32 R29, RZ, RZ, R19 ;  /* 0x000000ffff1d7224 */ /* 0x000fc400078e0013 */
[----:B------:R-:W-:Y:S02]  /*1c30*/  IMAD.MOV.U32 R66, RZ, RZ, R16 ;  /* 0x000000ffff427224 */ /* 0x000fe400078e0010 */
[----:B------:R-:W-:Y:S02]  /*1c40*/  IMAD.MOV.U32 R67, RZ, RZ, R17 ;  /* 0x000000ffff437224 */ /* 0x000fe400078e0011 */
[----:B0-----:R-:W-:Y:S01]  /*1c50*/  IMAD R33, R74, 0x8, R2 ;  /* 0x000000084a217824 */ /* 0x001fe200078e0202 */
[----:B------:R-:W-:Y:S04]  /*1c60*/  STL.128 [R1+0x510], R60 ;  /* 0x0005103c01007387 */ /* 0x000fe80000100c00 */
[----:B------:R-:W-:Y:S04]  /*1c70*/  STL.128 [R1+0x490], R36 ;  /* 0x0004902401007387 */ /* 0x000fe80000100c00 */
[----:B------:R-:W-:Y:S04]  /*1c80*/  STL.128 [R1+0x480], R20 ;  /* 0x0004801401007387 */ /* 0x000fe80000100c00 */
[----:B------:R0:W-:Y:S04]  /*1c90*/  STL.128 [R1+0x470], R4 ;  /* 0x0004700401007387 */ /* 0x0001e80000100c00 */
[----:B------:R1:W-:Y:S04]  /*1ca0*/  STL.64 [R1+0x928], R74 ;  /* 0x0009284a01007387 */ /* 0x0003e80000100a00 */
[----:B------:R1:W-:Y:S04]  /*1cb0*/  STL.64 [R1+0x930], R76 ;  /* 0x0009304c01007387 */ /* 0x0003e80000100a00 */
[----:B--2---:R1:W-:Y:S01]  /*1cc0*/  STL.128 [R1+0x440], R64 ;  /* 0x0004404001007387 */ /* 0x0043e20000100c00 */
[----:B---3--:R-:W-:-:S02]  /*1cd0*/  IMAD.MOV.U32 R24, RZ, RZ, R14 ;  /* 0x000000ffff187224 */ /* 0x008fc400078e000e */
[----:B------:R-:W-:Y:S02]  /*1ce0*/  IMAD.MOV.U32 R25, RZ, RZ, R15 ;  /* 0x000000ffff197224 */ /* 0x000fe400078e000f */
[--C-:B------:R-:W-:Y:S02]  /*1cf0*/  IMAD.MOV.U32 R30, RZ, RZ, R12.reuse ;  /* 0x000000ffff1e7224 */ /* 0x100fe400078e000c */
[----:B------:R-:W-:Y:S01]  /*1d00*/  IMAD.MOV.U32 R31, RZ, RZ, R13 ;  /* 0x000000ffff1f7224 */ /* 0x000fe200078e000d */
[----:B------:R1:W-:Y:S04]  /*1d10*/  STL.128 [R1+0x460], R24 ;  /* 0x0004601801007387 */ /* 0x0003e80000100c00 */
[----:B------:R1:W-:Y:S04]  /*1d20*/  STL.128 [R1+0x450], R28 ;  /* 0x0004501c01007387 */ /* 0x0003e80000100c00 */
[----:B0-----:R-:W2:Y:S01]  /*1d30*/  LDL.64 R4, [R33+0x20] ;  /* 0x0000200021047983 */ /* 0x001ea20000100a00 */
[----:B------:R-:W-:Y:S04]  /*1d40*/  BSSY.RECONVERGENT B8, `(.L_x_17) ;  /* 0x000072e000087945 */ /* 0x000fe80003800200 */
[----:B------:R-:W-:Y:S01]  /*1d50*/  BSSY.RELIABLE B0, `(.L_x_18) ;  /* 0x000005c000007945 */ /* 0x000fe20003800100 */
[----:B------:R-:W-:Y:S01]  /*1d60*/  IMAD.MOV.U32 R58, RZ, RZ, R12 ;  /* 0x000000ffff3a7224 */ /* 0x000fe200078e000c */
[----:B------:R-:W-:Y:S01]  /*1d70*/  SHF.R.S32.HI R20, RZ, 0x1f, R3 ;  /* 0x0000001fff147819 */ /* 0x000fe20000011403 */
[----:B------:R-:W-:-:S02]  /*1d80*/  IMAD.MOV.U32 R59, RZ, RZ, R13 ;  /* 0x000000ffff3b7224 */ /* 0x000fc400078e000d */
[----:B------:R-:W-:Y:S02]  /*1d90*/  IMAD.MOV.U32 R60, RZ, RZ, R14 ;  /* 0x000000ffff3c7224 */ /* 0x000fe400078e000e */
[----:B------:R-:W-:Y:S02]  /*1da0*/  IMAD.MOV.U32 R61, RZ, RZ, R15 ;  /* 0x000000ffff3d7224 */ /* 0x000fe400078e000f */
[----:B------:R-:W-:Y:S02]  /*1db0*/  IMAD.MOV.U32 R56, RZ, RZ, R18 ;  /* 0x000000ffff387224 */ /* 0x000fe400078e0012 */
[----:B------:R-:W-:Y:S02]  /*1dc0*/  IMAD.MOV.U32 R57, RZ, RZ, R19 ;  /* 0x000000ffff397224 */ /* 0x000fe400078e0013 */
[----:B------:R-:W-:Y:S02]  /*1dd0*/  IMAD.MOV.U32 R10, RZ, RZ, R64 ;  /* 0x000000ffff0a7224 */ /* 0x000fe400078e0040 */
[----:B------:R-:W-:Y:S01]  /*1de0*/  IMAD.MOV.U32 R11, RZ, RZ, R65 ;  /* 0x000000ffff0b7224 */ /* 0x000fe200078e0041 */
[----:B--2---:R-:W-:-:S04]  /*1df0*/  ISETP.NE.U32.AND P0, PT, R4, R76, PT ;  /* 0x0000004c0400720c */ /* 0x004fc80003f05070 */
[----:B------:R-:W-:-:S13]  /*1e00*/  ISETP.NE.AND.EX P0, PT, R5, R77, PT, P0 ;  /* 0x0000004d0500720c */ /* 0x000fda0003f05300 */
[----:B-1----:R-:W-:Y:S05]  /*1e10*/  @!P0 BRA `(.L_x_19) ;  /* 0x00000004003c8947 */ /* 0x002fea0003800000 */
[----:B------:R-:W-:Y:S01]  /*1e20*/  ISETP.NE.U32.AND P0, PT, R60, -0x1, PT ;  /* 0xffffffff3c00780c */ /* 0x000fe20003f05070 */
[----:B------:R-:W-:Y:S03]  /*1e30*/  BSSY.RELIABLE B1, `(.L_x_20) ;  /* 0x0000020000017945 */ /* 0x000fe60003800100 */
[----:B------:R-:W-:-:S13]  /*1e40*/  ISETP.NE.AND.EX P0, PT, R61, -0x1, PT, P0 ;  /* 0xffffffff3d00780c */ /* 0x000fda0003f05300 */
[----:B------:R-:W-:Y:S05]  /*1e50*/  @!P0 BRA `(.L_x_21) ;  /* 0x0000000000748947 */ /* 0x000fea0003800000 */
[----:B------:R-:W-:-:S04]  /*1e60*/  ISETP.NE.U32.AND P0, PT, R60, RZ, PT ;  /* 0x000000ff3c00720c */ /* 0x000fc80003f05070 */
[----:B------:R-:W-:-:S13]  /*1e70*/  ISETP.NE.AND.EX P0, PT, R61, RZ, PT, P0 ;  /* 0x000000ff3d00720c */ /* 0x000fda0003f05300 */
[----:B------:R-:W-:Y:S05]  /*1e80*/  @P0 BRA `(.L_x_22) ;  /* 0x0000000000240947 */ /* 0x000fea0003800000 */
[----:B------:R-:W-:Y:S02]  /*1e90*/  ISETP.GE.U32.AND P1, PT, R8, R74, PT ;  /* 0x0000004a0800720c */ /* 0x000fe40003f26070 */
[----:B------:R-:W-:Y:S02]  /*1ea0*/  ISETP.NE.AND P0, PT, R76, 0x1, PT ;  /* 0x000000014c00780c */ /* 0x000fe40003f05270 */
[----:B------:R-:W-:Y:S02]  /*1eb0*/  ISETP.NE.U32.AND P2, PT, R8, -0x1, PT ;  /* 0xffffffff0800780c */ /* 0x000fe40003f45070 */
[C---:B------:R-:W-:Y:S02]  /*1ec0*/  ISETP.GE.U32.AND.EX P0, PT, R9.reuse, RZ, !P0, P1 ;  /* 0x000000ff0900720c */ /* 0x040fe40004706110 */
[----:B------:R-:W-:-:S13]  /*1ed0*/  ISETP.NE.AND.EX P2, PT, R9, -0x1, PT, P2 ;  /* 0xffffffff0900780c */ /* 0x000fda0003f45320 */
[----:B------:R-:W-:Y:S05]  /*1ee0*/  @P0 BREAK.RELIABLE P2, B1 ;  /* 0x0000000000010942 */ /* 0x000fea0001000100 */
[----:B------:R-:W-:Y:S05]  /*1ef0*/  @P0 BREAK.RELIABLE P2, B0 ;  /* 0x0000000000000942 */ /* 0x000fea0001000100 */
[----:B------:R-:W-:Y:S05]  /*1f00*/  @P0 BRA P2, `(.L_x_23) ;  /* 0x0000007000440947 */ /* 0x000fea0001000000 */
[----:B------:R-:W-:Y:S05]  /*1f10*/  BRA `(.L_x_21) ;  /* 0x0000000000447947 */ /* 0x000fea0003800000 */
.L_x_22:
[----:B------:R-:W0:Y:S01]  /*1f20*/  LDCU UR4, c[0x0][0x39c] ;  /* 0x00007380ff0477ac */ /* 0x000e220008000800 */
[-C--:B------:R-:W-:Y:S02]  /*1f30*/  ISETP.NE.U32.AND P1, PT, R74, R76.reuse, PT ;  /* 0x0000004c4a00720c */ /* 0x080fe40003f25070 */
[C---:B------:R-:W-:Y:S02]  /*1f40*/  ISETP.GE.U32.AND P2, PT, R60.reuse, R76, PT ;  /* 0x0000004c3c00720c */ /* 0x040fe40003f46070 */
[----:B------:R-:W-:Y:S02]  /*1f50*/  ISETP.NE.AND.EX P1, PT, RZ, R77, PT, P1 ;  /* 0x0000004dff00720c */ /* 0x000fe40003f25310 */
[----:B0-----:R-:W-:-:S04]  /*1f60*/  IADD3 R5, P0, PT, -R60, UR4, RZ ;  /* 0x000000043c057c10 */ /* 0x001fc8000ff1e1ff */
[C---:B------:R-:W-:Y:S02]  /*1f70*/  ISETP.GT.U32.AND P3, PT, R5.reuse, R74, PT ;  /* 0x0000004a0500720c */ /* 0x040fe40003f64070 */
[----:B------:R-:W-:Y:S01]  /*1f80*/  ISETP.GT.U32.AND P4, PT, R5, R76, PT ;  /* 0x0000004c0500720c */ /* 0x000fe20003f84070 */
[----:B------:R-:W-:Y:S01]  /*1f90*/  IMAD.X R5, R20, 0x1, ~R61, P0 ;  /* 0x0000000114057824 */ /* 0x000fe200000e0e3d */
[----:B------:R-:W-:-:S04]  /*1fa0*/  ISETP.GT.U32.AND P0, PT, R60, R74, PT ;  /* 0x0000004a3c00720c */ /* 0x000fc80003f04070 */
[C---:B------:R-:W-:Y:S02]  /*1fb0*/  ISETP.GT.U32.AND.EX P3, PT, R5.reuse, RZ, PT, P3 ;  /* 0x000000ff0500720c */ /* 0x040fe40003f64130 */
[-C--:B------:R-:W-:Y:S02]  /*1fc0*/  ISETP.GT.U32.AND.EX P4, PT, R5, R77.reuse, PT, P4 ;  /* 0x0000004d0500720c */ /* 0x080fe40003f84140 */
[C---:B------:R-:W-:Y:S02]  /*1fd0*/  ISETP.GT.U32.OR.EX P0, PT, R61.reuse, RZ, !P3, P0 ;  /* 0x000000ff3d00720c */ /* 0x040fe40005f04500 */
[----:B------:R-:W-:-:S04]  /*1fe0*/  ISETP.GE.U32.OR.EX P2, PT, R61, R77, !P4, P2 ;  /* 0x0000004d3d00720c */ /* 0x000fc80006746520 */
[----:B------:R-:W-:-:S13]  /*1ff0*/  PLOP3.LUT P0, PT, P0, P1, P2, 0xf2, 0x0 ;  /* 0x000000000000781c */ /* 0x000fda0000703e22 */
[----:B------:R-:W-:Y:S05]  /*2000*/  @P0 BREAK.RELIABLE B1 ;  /* 0x0000000000010942 */ /* 0x000fea0003800100 */
[----:B------:R-:W-:Y:S05]  /*2010*/  @P0 BREAK.RELIABLE B0 ;  /* 0x0000000000000942 */ /* 0x000fea0003800100 */
[----:B------:R-:W-:Y:S05]  /*2020*/  @P0 BRA `(.L_x_23) ;  /* 0x0000006c00fc0947 */ /* 0x000fea0003800000 */
.L_x_21:
[----:B------:R-:W-:Y:S05]  /*2030*/  BSYNC.RELIABLE B1 ;  /* 0x0000000000017941 */ /* 0x000fea0003800100 */
.L_x_20:
[----:B------:R0:W-:Y:S04]  /*2040*/  STL.64 [R33+0x20], R76 ;  /* 0x0000204c21007387 */ /* 0x0001e80000100a00 */
[----:B------:R-:W2:Y:S04]  /*2050*/  LDL R4, [R1+0x928] ;  /* 0x0009280001047983 */ /* 0x000ea80000100800 */
[----:B------:R-:W3:Y:S01]  /*2060*/  LDL R5, [R1+0x930] ;  /* 0x0009300001057983 */ /* 0x000ee20000100800 */
[----:B------:R-:W-:-:S05]  /*2070*/  IMAD.MOV.U32 R13, RZ, RZ, 0x1 ;  /* 0x00000001ff0d7424 */ /* 0x000fca00078e00ff */
[CC--:B--2---:R-:W-:Y:S02]  /*2080*/  SHF.L.U32 R9, R13.reuse, R4.reuse, RZ ;  /* 0x000000040d097219 */ /* 0x0c4fe400000006ff */
[----:B------:R-:W-:Y:S02]  /*2090*/  SHF.L.U64.HI R14, R13, R4, RZ ;  /* 0x000000040d0e7219 */ /* 0x000fe400000102ff */
[----:B---3--:R-:W-:Y:S01]  /*20a0*/  IADD3 R0, PT, PT, R5, R76, -R4 ;  /* 0x0000004c05007210 */ /* 0x008fe20007ffe804 */
[----:B------:R-:W-:Y:S01]  /*20b0*/  IMAD.IADD R4, R4, 0x1, R5 ;  /* 0x0000000104047824 */ /* 0x000fe200078e0205 */
[CC--:B------:R-:W-:Y:S02]  /*20c0*/  SHF.L.U64.HI R12, R13.reuse, R5.reuse, RZ ;  /* 0x000000050d0c7219 */ /* 0x0c0fe400000102ff */
[----:B------:R-:W-:Y:S02]  /*20d0*/  SHF.L.U32 R7, R13, R5, RZ ;  /* 0x000000050d077219 */ /* 0x000fe400000006ff */
[----:B------:R-:W-:-:S02]  /*20e0*/  LOP3.LUT R5, R10, R9, RZ, 0xc0, !PT ;  /* 0x000000090a057212 */ /* 0x000fc400078ec0ff */
[----:B------:R-:W-:Y:S02]  /*20f0*/  LOP3.LUT R6, R11, R14, RZ, 0xc0, !PT ;  /* 0x0000000e0b067212 */ /* 0x000fe400078ec0ff */
[----:B------:R-:W-:Y:S02]  /*2100*/  SHF.L.U32 R19, R13, R0, RZ ;  /* 0x000000000d137219 */ /* 0x000fe400000006ff */
[----:B------:R-:W-:Y:S02]  /*2110*/  LOP3.LUT R5, R5, R16, R7, 0xf8, !PT ;  /* 0x0000001005057212 */ /* 0x000fe400078ef807 */
[C---:B------:R-:W-:Y:S02]  /*2120*/  SHF.L.U64.HI R8, R13.reuse, R0, RZ ;  /* 0x000000000d087219 */ /* 0x040fe400000102ff */
[CC--:B------:R-:W-:Y:S02]  /*2130*/  SHF.L.U64.HI R18, R13.reuse, R4.reuse, RZ ;  /* 0x000000040d127219 */ /* 0x0c0fe400000102ff */
[----:B------:R-:W-:-:S02]  /*2140*/  SHF.L.U32 R15, R13, R4, RZ ;  /* 0x000000040d0f7219 */ /* 0x000fc400000006ff */
[----:B------:R-:W-:Y:S02]  /*2150*/  LOP3.LUT R6, R6, R17, R12, 0xf8, !PT ;  /* 0x0000001106067212 */ /* 0x000fe400078ef80c */
[----:B------:R-:W-:Y:S02]  /*2160*/  LOP3.LUT R5, R5, R56, R19, 0xf8, !PT ;  /* 0x0000003805057212 */ /* 0x000fe400078ef813 */
[----:B------:R-:W-:Y:S02]  /*2170*/  LOP3.LUT R0, R59, R18, RZ, 0xc0, !PT ;  /* 0x000000123b007212 */ /* 0x000fe400078ec0ff */
[----:B------:R-:W-:Y:S02]  /*2180*/  LOP3.LUT R13, R6, R57, R8, 0xf8, !PT ;  /* 0x00000039060d7212 */ /* 0x000fe400078ef808 */
[----:B------:R-:W-:-:S04]  /*2190*/  LOP3.LUT P0, RZ, R5, R58, R15, 0xf8, !PT ;  /* 0x0000003a05ff7212 */ /* 0x000fc8000780f80f */
[----:B------:R-:W-:-:S13]  /*21a0*/  LOP3.LUT P0, RZ, R13, R0, RZ, 0xfc, P0 ;  /* 0x000000000dff7212 */ /* 0x000fda000000fcff */
[----:B------:R-:W-:Y:S05]  /*21b0*/  @P0 BREAK.RELIABLE B0 ;  /* 0x0000000000000942 */ /* 0x000fea0003800100 */
[----:B0-----:R-:W-:Y:S05]  /*21c0*/  @P0 BRA `(.L_x_23) ;  /* 0x0000006c00940947 */ /* 0x001fea0003800000 */
[----:B------:R0:W5:Y:S04]  /*21d0*/  LDL R0, [R1+0x918] ;  /* 0x0009180001007983 */ /* 0x0001680000100800 */
[----:B------:R0:W5:Y:S01]  /*21e0*/  LDL.64 R60, [R1+0x460] ;  /* 0x00046000013c7983 */ /* 0x0001620000100a00 */
[----:B------:R-:W-:Y:S02]  /*21f0*/  LOP3.LUT R10, R10, R9, RZ, 0xfc, !PT ;  /* 0x000000090a0a7212 */ /* 0x000fe400078efcff */
[----:B------:R-:W-:Y:S02]  /*2200*/  LOP3.LUT R11, R11, R14, RZ, 0xfc, !PT ;  /* 0x0000000e0b0b7212 */ /* 0x000fe400078efcff */
[----:B------:R-:W-:Y:S01]  /*2210*/  LOP3.LUT R16, R16, R7, RZ, 0xfc, !PT ;  /* 0x0000000710107212 */ /* 0x000fe200078efcff */
[----:B------:R-:W-:Y:S01]  /*2220*/  IMAD.MOV.U32 R4, RZ, RZ, R10 ;  /* 0x000000ffff047224 */ /* 0x000fe200078e000a */
[----:B------:R-:W-:Y:S01]  /*2230*/  LOP3.LUT R17, R17, R12, RZ, 0xfc, !PT ;  /* 0x0000000c11117212 */ /* 0x000fe200078efcff */
[----:B------:R-:W-:Y:S01]  /*2240*/  IMAD.MOV.U32 R5, RZ, RZ, R11 ;  /* 0x000000ffff057224 */ /* 0x000fe200078e000b */
[----:B------:R-:W-:Y:S01]  /*2250*/  LOP3.LUT R56, R56, R19, RZ, 0xfc, !PT ;  /* 0x0000001338387212 */ /* 0x000fe200078efcff */
[----:B------:R-:W-:Y:S01]  /*2260*/  IMAD.MOV.U32 R6, RZ, RZ, R16 ;  /* 0x000000ffff067224 */ /* 0x000fe200078e0010 */
[----:B------:R-:W-:Y:S01]  /*2270*/  LOP3.LUT R57, R57, R8, RZ, 0xfc, !PT ;  /* 0x0000000839397212 */ /* 0x000fe200078efcff */
[----:B------:R-:W-:Y:S01]  /*2280*/  IMAD.MOV.U32 R7, RZ, RZ, R17 ;  /* 0x000000ffff077224 */ /* 0x000fe200078e0011 */
[----:B------:R-:W-:-:S02]  /*2290*/  LOP3.LUT R58, R58, R15, RZ, 0xfc, !PT ;  /* 0x0000000f3a3a7212 */ /* 0x000fc400078efcff */
[----:B------:R-:W-:Y:S02]  /*22a0*/  LOP3.LUT R59, R59, R18, RZ, 0xfc, !PT ;  /* 0x000000123b3b7212 */ /* 0x000fe400078efcff */
[----:B------:R1:W-:Y:S02]  /*22b0*/  STL.128 [R1+0x440], R4 ;  /* 0x0004400401007387 */ /* 0x0003e40000100c00 */
[----:B-1----:R-:W-:Y:S02]  /*22c0*/  IMAD.MOV.U32 R4, RZ, RZ, R56 ;  /* 0x000000ffff047224 */ /* 0x002fe400078e0038 */
[----:B------:R-:W-:Y:S02]  /*22d0*/  IMAD.MOV.U32 R5, RZ, RZ, R57 ;  /* 0x000000ffff057224 */ /* 0x000fe400078e0039 */
[----:B------:R-:W-:Y:S02]  /*22e0*/  IMAD.MOV.U32 R6, RZ, RZ, R58 ;  /* 0x000000ffff067224 */ /* 0x000fe400078e003a */
[----:B------:R-:W-:-:S05]  /*22f0*/  IMAD.MOV.U32 R7, RZ, RZ, R59 ;  /* 0x000000ffff077224 */ /* 0x000fca00078e003b */
[----:B------:R0:W-:Y:S02]  /*2300*/  STL.128 [R1+0x450], R4 ;  /* 0x0004500401007387 */ /* 0x0001e40000100c00 */
.L_x_19:
[----:B------:R-:W-:Y:S05]  /*2310*/  BSYNC.RELIABLE B0 ;  /* 0x0000000000007941 */ /* 0x000fea0003800100 */
.L_x_18:
[----:B0-----:R-:W0:Y:S02]  /*2320*/  LDC.64 R6, c[0x0][0x388] ;  /* 0x0000e200ff067b82 */ /* 0x001e240000000a00 */
[----:B0----5:R-:W-:-:S06]  /*2330*/  IMAD.WIDE.U32 R6, R0, 0x4, R6 ;  /* 0x0000000400067825 */ /* 0x021fcc00078e0006 */
[----:B------:R0:W2:Y:S01]  /*2340*/  LDG.E R6, desc[UR36][R6.64] ;  /* 0x0000002406067981 */ /* 0x0000a2000c1e1900 */
[----:B------:R-:W-:-:S05]  /*2350*/  VIADD R64, R3, 0xfffffffe ;  /* 0xfffffffe03407836 */ /* 0x000fca0000000000 */
[----:B------:R-:W-:Y:S01]  /*2360*/  SHF.R.S32.HI R65, RZ, 0x1f, R64 ;  /* 0x0000001fff417819 */ /* 0x000fe20000011440 */
[----:B0-----:R-:W-:-:S04]  /*2370*/  IMAD.MOV.U32 R7, RZ, RZ, RZ ;  /* 0x000000ffff077224 */ /* 0x001fc800078e00ff */
[----:B------:R0:W-:Y:S01]  /*2380*/  STL.64 [R1+0x930], R64 ;  /* 0x0009304001007387 */ /* 0x0001e20000100a00 */
[----:B--2---:R-:W-:-:S03]  /*2390*/  IMAD R13, R6, 0x8, R2 ;  /* 0x00000008060d7824 */ /* 0x004fc600078e0202 */
[----:B------:R0:W-:Y:S04]  /*23a0*/  STL.64 [R1+0x928], R6 ;  /* 0x0009280601007387 */ /* 0x0001e80000100a00 */
[----:B------:R-:W2:Y:S01]  /*23b0*/  LDL.64 R4, [R13+0x20] ;  /* 0x000020000d047983 */ /* 0x000ea20000100a00 */
[----:B------:R-:W-:Y:S01]  /*23c0*/  BSSY.RELIABLE B0, `(.L_x_24) ;  /* 0x0000054000007945 */ /* 0x000fe20003800100 */
[----:B--2---:R-:W-:-:S04]  /*23d0*/  ISETP.NE.U32.AND P0, PT, R4, R64, PT ;  /* 0x000000400400720c */ /* 0x004fc80003f05070 */
[----:B------:R-:W-:-:S13]  /*23e0*/  ISETP.NE.AND.EX P0, PT, R5, R65, PT, P0 ;  /* 0x000000410500720c */ /* 0x000fda0003f05300 */
[----:B0-----:R-:W-:Y:S05]  /*23f0*/  @!P0 BRA `(.L_x_25) ;  /* 0x0000000400408947 */ /* 0x001fea0003800000 */
[----:B------:R-:W-:Y:S01]  /*2400*/  ISETP.NE.U32.AND P0, PT, R60, -0x1, PT ;  /* 0xffffffff3c00780c */ /* 0x000fe20003f05070 */
[----:B------:R-:W-:Y:S03]  /*2410*/  BSSY.RELIABLE B1, `(.L_x_26) ;  /* 0x0000022000017945 */ /* 0x000fe60003800100 */
[----:B------:R-:W-:-:S13]  /*2420*/  ISETP.NE.AND.EX P0, PT, R61, -0x1, PT, P0 ;  /* 0xffffffff3d00780c */ /* 0x000fda0003f05300 */
[----:B------:R-:W-:Y:S05]  /*2430*/  @!P0 BRA `(.L_x_27) ;  /* 0x00000000007c8947 */ /* 0x000fea0003800000 */
[----:B------:R-:W-:-:S04]  /*2440*/  ISETP.NE.U32.AND P0, PT, R60, RZ, PT ;  /* 0x000000ff3c00720c */ /* 0x000fc80003f05070 */
[----:B------:R-:W-:-:S13]  /*2450*/  ISETP.NE.AND.EX P0, PT, R61, RZ, PT, P0 ;  /* 0x000000ff3d00720c */ /* 0x000fda0003f05300 */
[----:B------:R-:W-:Y:S05]  /*2460*/  @P0 BRA `(.L_x_28) ;  /* 0x0000000000280947 */ /* 0x000fea0003800000 */
[----:B------:R-:W2:Y:S01]  /*2470*/  LDL.64 R4, [R1+0x468] ;  /* 0x0004680001047983 */ /* 0x000ea20000100a00 */
[----:B------:R-:W-:Y:S02]  /*2480*/  ISETP.NE.AND P0, PT, R64, 0x1, PT ;  /* 0x000000014000780c */ /* 0x000fe40003f05270 */
[C---:B--2---:R-:W-:Y:S02]  /*2490*/  ISETP.GE.U32.AND P1, PT, R4.reuse, R6, PT ;  /* 0x000000060400720c */ /* 0x044fe40003f26070 */
[----:B------:R-:W-:Y:S02]  /*24a0*/  ISETP.NE.U32.AND P2, PT, R4, -0x1, PT ;  /* 0xffffffff0400780c */ /* 0x000fe40003f45070 */
[C---:B------:R-:W-:Y:S02]  /*24b0*/  ISETP.GE.U32.AND.EX P0, PT, R5.reuse, RZ, !P0, P1 ;  /* 0x000000ff0500720c */ /* 0x040fe40004706110 */
[----:B------:R-:W-:-:S13]  /*24c0*/  ISETP.NE.AND.EX P2, PT, R5, -0x1, PT, P2 ;  /* 0xffffffff0500780c */ /* 0x000fda0003f45320 */
[----:B------:R-:W-:Y:S05]  /*24d0*/  @P0 BREAK.RELIABLE P2, B1 ;  /* 0x0000000000010942 */ /* 0x000fea0001000100 */
[----:B------:R-:W-:Y:S05]  /*24e0*/  @P0 BREAK.RELIABLE P2, B0 ;  /* 0x0000000000000942 */ /* 0x000fea0001000100 */
[----:B------:R-:W-:Y:S05]  /*24f0*/  @P0 BRA P2, `(.L_x_23) ;  /* 0x0000006800c80947 */ /* 0x000fea0001000000 */
[----:B------:R-:W-:Y:S05]  /*2500*/  BRA `(.L_x_27) ;  /* 0x0000000000487947 */ /* 0x000fea0003800000 */
.L_x_28:
[----:B------:R-:W0:Y:S01]  /*2510*/  LDCU UR4, c[0x0][0x39c] ;  /* 0x00007380ff0477ac */ /* 0x000e220008000800 */
[C---:B------:R-:W-:Y:S02]  /*2520*/  ISETP.GT.U32.AND P3, PT, R60.reuse, R6, PT ;  /* 0x000000063c00720c */ /* 0x040fe40003f64070 */
[----:B------:R-:W-:Y:S02]  /*2530*/  ISETP.GE.U32.AND P1, PT, R60, R64, PT ;  /* 0x000000403c00720c */ /* 0x000fe40003f26070 */
[----:B------:R-:W-:-:S04]  /*2540*/  ISETP.NE.U32.AND P2, PT, R6, R76, PT ;  /* 0x0000004c0600720c */ /* 0x000fc80003f45070 */
[----:B------:R-:W-:Y:S02]  /*2550*/  ISETP.NE.AND.EX P2, PT, RZ, R77, PT, P2 ;  /* 0x0000004dff00720c */ /* 0x000fe40003f45320 */
[----:B0-----:R-:W-:-:S04]  /*2560*/  IADD3 R3, P0, PT, -R60, UR4, RZ ;  /* 0x000000043c037c10 */ /* 0x001fc8000ff1e1ff */
[C---:B------:R-:W-:Y:S01]  /*2570*/  ISETP.GT.U32.AND P4, PT, R3.reuse, R6, PT ;  /* 0x000000060300720c */ /* 0x040fe20003f84070 */
[----:B------:R-:W-:Y:S01]  /*2580*/  IMAD.X R5, R20, 0x1, ~R61, P0 ;  /* 0x0000000114057824 */ /* 0x000fe200000e0e3d */
[----:B------:R-:W-:-:S04]  /*2590*/  ISETP.GT.U32.AND P0, PT, R3, R64, PT ;  /* 0x000000400300720c */ /* 0x000fc80003f04070 */
[C---:B------:R-:W-:Y:S02]  /*25a0*/  ISETP.GT.U32.AND.EX P4, PT, R5.reuse, RZ, PT, P4 ;  /* 0x000000ff0500720c */ /* 0x040fe40003f84140 */
[-C--:B------:R-:W-:Y:S02]  /*25b0*/  ISETP.GT.U32.AND.EX P0, PT, R5, R65.reuse, PT, P0 ;  /* 0x000000410500720c */ /* 0x080fe40003f04100 */
[C---:B------:R-:W-:Y:S02]  /*25c0*/  ISETP.GT.U32.OR.EX P3, PT, R61.reuse, RZ, !P4, P3 ;  /* 0x000000ff3d00720c */ /* 0x040fe40006764530 */
[----:B------:R-:W-:Y:S02]  /*25d0*/  ISETP.GE.U32.OR.EX P0, PT, R61, R65, !P0, P1 ;  /* 0x000000413d00720c */ /* 0x000fe40004706510 */
[----:B------:R-:W-:-:S04]  /*25e0*/  ISETP.EQ.AND P3, PT, R64, RZ, P3 ;  /* 0x000000ff4000720c */ /* 0x000fc80001f62270 */
[----:B------:R-:W-:-:S13]  /*25f0*/  PLOP3.LUT P0, PT, P3, P2, P0, 0xf2, 0x0 ;  /* 0x000000000000781c */ /* 0x000fda0001f05e02 */
[----:B------:R-:W-:Y:S05]  /*2600*/  @P0 BREAK.RELIABLE B1 ;  /* 0x0000000000010942 */ /* 0x000fea0003800100 */
[----:B------:R-:W-:Y:S05]  /*2610*/  @P0 BREAK.RELIABLE B0 ;  /* 0x0000000000000942 */ /* 0x000fea0003800100 */
[----:B------:R-:W-:Y:S05]  /*2620*/  @P0 BRA `(.L_x_23) ;  /* 0x00000068007c0947 */ /* 0x000fea0003800000 */
.L_x_27:
[----:B------:R-:W-:Y:S05]  /*2630*/  BSYNC.RELIABLE B1 ;  /* 0x0000000000017941 */ /* 0x000fea0003800100 */
.L_x_26:
        /* <DEDUP_REMOVED lines=16> */
[----:B0-----:R-:W-:-:S02]  /*2740*/  SHF.L.U32 R13, R9, R4, RZ ;  /* 0x00000004090d7219 */ /* 0x001fc400000006ff */
[----:B------:R-:W-:Y:S02]  /*2750*/  LOP3.LUT R6, R6, R17, R12, 0xf8, !PT ;  /* 0x0000001106067212 */ /* 0x000fe400078ef80c */
[----:B------:R-:W-:Y:S02]  /*2760*/  LOP3.LUT R3, R3, R56, R15, 0xf8, !PT ;  /* 0x0000003803037212 */ /* 0x000fe400078ef80f */
[----:B------:R-:W-:Y:S02]  /*2770*/  LOP3.LUT R0, R59, R18, RZ, 0xc0, !PT ;  /* 0x000000123b007212 */ /* 0x000fe400078ec0ff */
[----:B------:R-:W-:Y:S02]  /*2780*/  LOP3.LUT R9, R6, R57, R8, 0xf8, !PT ;  /* 0x0000003906097212 */ /* 0x000fe400078ef808 */
[----:B------:R-:W-:-:S04]  /*2790*/  LOP3.LUT P0, RZ, R3, R58, R13, 0xf8, !PT ;  /* 0x0000003a03ff7212 */ /* 0x000fc8000780f80d */
[----:B------:R-:W-:-:S13]  /*27a0*/  LOP3.LUT P0, RZ, R9, R0, RZ, 0xfc, P0 ;  /* 0x0000000009ff7212 */ /* 0x000fda000000fcff */
[----:B------:R-:W-:Y:S05]  /*27b0*/  @P0 BREAK.RELIABLE B0 ;  /* 0x0000000000000942 */ /* 0x000fea0003800100 */
[----:B------:R-:W-:Y:S05]  /*27c0*/  @P0 BRA `(.L_x_23) ;  /* 0x0000006800140947 */ /* 0x000fea0003800000 */
        /* <DEDUP_REMOVED lines=19> */
.L_x_25:
[----:B------:R-:W-:Y:S05]  /*2900*/  BSYNC.RELIABLE B0 ;  /* 0x0000000000007941 */ /* 0x000fea0003800100 */
.L_x_24:
[----:B0-----:R-:W-:Y:S01]  /*2910*/  IMAD.MOV.U32 R4, RZ, RZ, R10 ;  /* 0x000000ffff047224 */ /* 0x001fe200078e000a */
[----:B------:R-:W2:Y:S01]  /*2920*/  LDL R0, [R1+0x924] ;  /* 0x0009240001007983 */ /* 0x000ea20000100800 */
[----:B------:R-:W-:Y:S02]  /*2930*/  IMAD.MOV.U32 R5, RZ, RZ, R11 ;  /* 0x000000ffff057224 */ /* 0x000fe400078e000b */
[----:B------:R-:W-:Y:S01]  /*2940*/  IMAD.MOV.U32 R6, RZ, RZ, R16 ;  /* 0x000000ffff067224 */ /* 0x000fe200078e0010 */
[----:B------:R-:W3:Y:S01]  /*2950*/  LDL.64 R66, [R1+0x530] ;  /* 0x0005300001427983 */ /* 0x000ee20000100a00 */
[----:B------:R-:W-:-:S03]  /*2960*/  IMAD.MOV.U32 R7, RZ, RZ, R17 ;  /* 0x000000ffff077224 */ /* 0x000fc600078e0011 */
[----:B------:R-:W4:Y:S04]  /*2970*/  LDL.64 R62, [R1+0x468] ;  /* 0x00046800013e7983 */ /* 0x000f280000100a00 */
[----:B------:R0:W-:Y:S04]  /*2980*/  STL.128 [R1+0x630], R4 ;  /* 0x0006300401007387 */ /* 0x0001e80000100c00 */
[----:B------:R-:W4:Y:S04]  /*2990*/  LDL.128 R8, [R1+0x480] ;  /* 0x0004800001087983 */ /* 0x000f280000100c00 */
[----:B------:R-:W4:Y:S04]  /*29a0*/  LDL.128 R12, [R1+0x490] ;  /* 0x00049000010c7983 */ /* 0x000f280000100c00 */
[----:B------:R-:W4:Y:S04]  /*29b0*/  LDL.128 R16, [R1+0x4a0] ;  /* 0x0004a00001107983 */ /* 0x000f280000100c00 */
[----:B0-----:R-:W4:Y:S04]  /*29c0*/  LDL.128 R4, [R1+0x470] ;  /* 0x0004700001047983 */ /* 0x001f280000100c00 */
[----:B------:R-:W4:Y:S04]  /*29d0*/  LDL.128 R20, [R1+0x4b0] ;  /* 0x0004b00001147983 */ /* 0x000f280000100c00 */
[----:B------:R-:W4:Y:S04]  /*29e0*/  LDL.128 R24, [R1+0x4c0] ;  /* 0x0004c00001187983 */ /* 0x000f280000100c00 */
[----:B------:R-:W4:Y:S04]  /*29f0*/  LDL.128 R28, [R1+0x4d0] ;  /* 0x0004d000011c7983 */ /* 0x000f280000100c00 */
[----:B------:R-:W4:Y:S04]  /*2a00*/  LDL.128 R32, [R1+0x4e0] ;  /* 0x0004e00001207983 */ /* 0x000f280000100c00 */
[----:B------:R-:W4:Y:S04]  /*2a10*/  LDL.128 R36, [R1+0x4f0] ;  /* 0x0004f00001247983 */ /* 0x000f280000100c00 */
[----:B------:R-:W4:Y:S04]  /*2a20*/  LDL.128 R40, [R1+0x500] ;  /* 0x0005000001287983 */ /* 0x000f280000100c00 */
[----:B------:R-:W4:Y:S04]  /*2a30*/  LDL.128 R44, [R1+0x510] ;  /* 0x00051000012c7983 */ /* 0x000f280000100c00 */
[----:B------:R-:W4:Y:S01]  /*2a40*/  LDL.128 R48, [R1+0x520] ;  /* 0x0005200001307983 */ /* 0x000f220000100c00 */
[----:B------:R-:W-:-:S03]  /*2a50*/  IMAD R3, R76, R64, RZ ;  /* 0x000000404c037224 */ /* 0x000fc600078e02ff */
[----:B------:R0:W-:Y:S04]  /*2a60*/  STL.128 [R1+0x640], R56 ;  /* 0x0006403801007387 */ /* 0x0001e80000100c00 */
[----:B--2---:R0:W-:Y:S01]  /*2a70*/  STL [R1+0x91c], R0 ;  /* 0x00091c0001007387 */ /* 0x0041e20000100800 */
[----:B------:R-:W-:-:S03]  /*2a80*/  IMAD.IADD R3, R3, 0x1, -R0 ;  /* 0x0000000103037824 */ /* 0x000fc600078e0a00 */
[----:B---3--:R0:W-:Y:S04]  /*2a90*/  STL.64 [R1+0x720], R66 ;  /* 0x0007204201007387 */ /* 0x0081e80000100a00 */
[----:B----45:R0:W-:Y:S01]  /*2aa0*/  STL.128 [R1+0x650], R60 ;  /* 0x0006503c01007387 */ /* 0x0301e20000100c00 */
[----:B------:R-:W-:-:S03]  /*2ab0*/  ISETP.GE.U32.AND P0, PT, R0, R3, PT ;  /* 0x000000030000720c */ /* 0x000fc60003f06070 */
        /* <DEDUP_REMOVED lines=13> */
.L_x_122:
[----:B01----:R-:W2:Y:S01]  /*2b90*/  LDL.128 R4, [R1+0x660] ;  /* 0x0006600001047983 */ /* 0x003ea20000100c00 */
[----:B------:R-:W0:Y:S03]  /*2ba0*/  LDC.64 R74, c[0x0][0x380] ;  /* 0x0000e000ff4a7b82 */ /* 0x000e260000000a00 */
[----:B------:R-:W3:Y:S04]  /*2bb0*/  LDL.128 R8, [R1+0x670] ;  /* 0x0006700001087983 */ /* 0x000ee80000100c00 */
[----:B------:R-:W4:Y:S01]  /*2bc0*/  LDL.128 R12, [R1+0x680] ;  /* 0x00068000010c7983 */ /* 0x000f220000100c00 */
[----:B------:R-:W1:Y:S03]  /*2bd0*/  LDC R76, c[0x0][0x39c] ;  /* 0x0000e700ff4c7b82 */ /* 0x000e660000000800 */
[----:B------:R-:W5:Y:S04]  /*2be0*/  LDL.128 R16, [R1+0x690] ;  /* 0x0006900001107983 */ /* 0x000f680000100c00 */
[----:B------:R-:W5:Y:S01]  /*2bf0*/  LDL.128 R20, [R1+0x6a0] ;  /* 0x0006a00001147983 */ /* 0x000f620000100c00 */
[----:B------:R-:W4:Y:S03]  /*2c00*/  LDC R67, c[0x0][0x39c] ;  /* 0x0000e700ff437b82 */ /* 0x000f260000000800 */
[----:B------:R-:W5:Y:S04]  /*2c10*/  LDL.128 R24, [R1+0x6b0] ;  /* 0x0006b00001187983 */ /* 0x000f680000100c00 */
[----:B------:R-:W5:Y:S01]  /*2c20*/  LDL.128 R28, [R1+0x6c0] ;  /* 0x0006c000011c7983 */ /* 0x000f620000100c00 */
[----:B0-----:R-:W-:-:S03]  /*2c30*/  IMAD.WIDE.U32 R74, R0, 0x4, R74 ;  /* 0x00000004004a7825 */ /* 0x001fc600078e004a */
[----:B------:R-:W5:Y:S04]  /*2c40*/  LDL.128 R32, [R1+0x6d0] ;  /* 0x0006d00001207983 */ /* 0x000f680000100c00 */
[----:B------:R1:W5:Y:S04]  /*2c50*/  LDG.E R3, desc[UR36][R74.64] ;  /* 0x000000244a037981 */ /* 0x000368000c1e1900 */
[----:B------:R-:W5:Y:S04]  /*2c60*/  LDL.128 R36, [R1+0x6e0] ;  /* 0x0006e00001247983 */ /* 0x000f680000100c00 */
[----:B------:R-:W5:Y:S04]  /*2c70*/  LDL.128 R40, [R1+0x6f0] ;  /* 0x0006f00001287983 */ /* 0x000f680000100c00 */
[----:B------:R-:W5:Y:S04]  /*2c80*/  LDL.128 R44, [R1+0x700] ;  /* 0x00070000012c7983 */ /* 0x000f680000100c00 */
[----:B------:R-:W5:Y:S04]  /*2c90*/  LDL.128 R48, [R1+0x710] ;  /* 0x0007100001307983 */ /* 0x000f680000100c00 */
[----:B------:R-:W5:Y:S04]  /*2ca0*/  LDL.64 R64, [R1+0x720] ;  /* 0x0007200001407983 */ /* 0x000f680000100a00 */
[----:B------:R-:W5:Y:S04]  /*2cb0*/  LDL.128 R56, [R1+0x630] ;  /* 0x0006300001387983 */ /* 0x000f680000100c00 */
[----:B------:R-:W5:Y:S04]  /*2cc0*/  LDL.128 R60, [R1+0x640] ;  /* 0x00064000013c7983 */ /* 0x000f680000100c00 */
[----:B--2---:R0:W-:Y:S04]  /*2cd0*/  STL.128 [R1+0x470], R4 ;  /* 0x0004700401007387 */ /* 0x0041e80000100c00 */
[----:B0-----:R-:W2:Y:S01]  /*2ce0*/  LDL.128 R4, [R1+0x650] ;  /* 0x0006500001047983 */ /* 0x001ea20000100c00 */
[----:B-1----:R-:W-:-:S03]  /*2cf0*/  VIADD R74, R76, 0xffffffff ;  /* 0xffffffff4c4a7836 */ /* 0x002fc60000000000 */
[----:B---3--:R5:W-:Y:S02]  /*2d00*/  STL.128 [R1+0x480], R8 ;  /* 0x0004800801007387 */ /* 0x008be40000100c00 */
[----:B------:R-:W-:Y:S02]  /*2d10*/  SHF.R.S32.HI R75, RZ, 0x1f, R74 ;  /* 0x0000001fff4b7819 */ /* 0x000fe4000001144a */
[----:B----4-:R-:W-:Y:S01]  /*2d20*/  STL.128 [R1+0x490], R12 ;  /* 0x0004900c01007387 */ /* 0x010fe20000100c00 */
[----:B-----5:R-:W-:Y:S01]  /*2d30*/  LOP3.LUT R8, RZ, R3, RZ, 0x33, !PT ;  /* 0x00000003ff087212 */ /* 0x020fe200078e33ff */
[----:B------:R-:W-:-:S04]  /*2d40*/  IMAD.MOV.U32 R11, RZ, RZ, RZ ;  /* 0x000000ffff0b7224 */ /* 0x000fc800078e00ff */
[----:B------:R-:W-:Y:S01]  /*2d50*/  IMAD.IADD R10, R8, 0x1, R67 ;  /* 0x00000001080a7824 */ /* 0x000fe200078e0243 */
[----:B------:R-:W-:Y:S04]  /*2d60*/  STL.128 [R1+0x4a0], R16 ;  /* 0x0004a01001007387 */ /* 0x000fe80000100c00 */
[----:B------:R-:W-:Y:S04]  /*2d70*/  STL.128 [R1+0x4b0], R20 ;  /* 0x0004b01401007387 */ /* 0x000fe80000100c00 */
[----:B------:R-:W-:Y:S04]  /*2d80*/  STL.128 [R1+0x4c0], R24 ;  /* 0x0004c01801007387 */ /* 0x000fe80000100c00 */
[----:B------:R-:W-:Y:S04]  /*2d90*/  STL.128 [R1+0x4d0], R28 ;  /* 0x0004d01c01007387 */ /* 0x000fe80000100c00 */
[----:B------:R-:W-:Y:S04]  /*2da0*/  STL.128 [R1+0x4e0], R32 ;  /* 0x0004e02001007387 */ /* 0x000fe80000100c00 */
[----:B------:R-:W-:Y:S04]  /*2db0*/  STL.128 [R1+0x4f0], R36 ;  /* 0x0004f02401007387 */ /* 0x000fe80000100c00 */
[----:B------:R-:W-:Y:S04]  /*2dc0*/  STL.128 [R1+0x500], R40 ;  /* 0x0005002801007387 */ /* 0x000fe80000100c00 */
[----:B------:R-:W-:Y:S04]  /*2dd0*/  STL.128 [R1+0x510], R44 ;  /* 0x0005102c01007387 */ /* 0x000fe80000100c00 */
[----:B------:R0:W-:Y:S04]  /*2de0*/  STL.128 [R1+0x520], R48 ;  /* 0x0005203001007387 */ /* 0x0001e80000100c00 */
[----:B------:R1:W-:Y:S04]  /*2df0*/  STL.64 [R1+0x530], R64 ;  /* 0x0005304001007387 */ /* 0x0003e80000100a00 */
[----:B------:R1:W-:Y:S04]  /*2e00*/  STL.64 [R1+0x928], R74 ;  /* 0x0009284a01007387 */ /* 0x0003e80000100a00 */
[----:B------:R1:W-:Y:S04]  /*2e10*/  STL.128 [R1+0x440], R56 ;  /* 0x0004403801007387 */ /* 0x0003e80000100c00 */
[----:B------:R1:W-:Y:S04]  /*2e20*/  STL.128 [R1+0x450], R60 ;  /* 0x0004503c01007387 */ /* 0x0003e80000100c00 */
[----:B------:R1:W-:Y:S04]  /*2e30*/  STL.64 [R1+0x930], R10 ;  /* 0x0009300a01007387 */ /* 0x0003e80000100a00 */
[----:B--2---:R1:W-:Y:S04]  /*2e40*/  STL.128 [R1+0x460], R4 ;  /* 0x0004600401007387 */ /* 0x0043e80000100c00 */
[----:B------:R-:W2:Y:S01]  /*2e50*/  LDL.64 R8, [R72+-0x8] ;  /* 0xfffff80048087983 */ /* 0x000ea20000100a00 */
[----:B------:R-:W-:Y:S04]  /*2e60*/  BSSY.RECONVERGENT B7, `(.L_x_29) ;  /* 0x0000610000077945 */ /* 0x000fe80003800200 */
[----:B------:R-:W-:Y:S01]  /*2e70*/  BSSY.RELIABLE B0, `(.L_x_30) ;  /* 0x000005f000007945 */ /* 0x000fe20003800100 */
[----:B0-----:R-:W-:Y:S01]  /*2e80*/  IMAD.MOV.U32 R50, RZ, RZ, R4 ;  /* 0x000000ffff327224 */ /* 0x001fe200078e0004 */
[----:B------:R-:W-:Y:S01]  /*2e90*/  SHF.R.S32.HI R12, RZ, 0x1f, R76 ;  /* 0x0000001fff0c7819 */ /* 0x000fe2000001144c */
[----:B------:R-:W-:Y:S01]  /*2ea0*/  IMAD.MOV.U32 R51, RZ, RZ, R5 ;  /* 0x000000ffff337224 */ /* 0x000fe200078e0005 */
[----:B--2---:R-:W-:-:S04]  /*2eb0*/  ISETP.NE.U32.AND P0, PT, R8, R10, PT ;  /* 0x0000000a0800720c */ /* 0x004fc80003f05070 */
[----:B------:R-:W-:-:S13]  /*2ec0*/  ISETP.NE.AND.EX P0, PT, R9, RZ, PT, P0 ;  /* 0x000000ff0900720c */ /* 0x000fda0003f05300 */
        /* <DEDUP_REMOVED lines=8> */
[----:B------:R-:W-:-:S04]  /*2f50*/  ISETP.NE.U32.AND P0, PT, R6, -0x1, PT ;  /* 0xffffffff0600780c */ /* 0x000fc80003f05070 */
[----:B------:R-:W-:-:S13]  /*2f60*/  ISETP.NE.AND.EX P0, PT, R7, -0x1, PT, P0 ;  /* 0xffffffff0700780c */ /* 0x000fda0003f05300 */
[----:B------:R-:W-:Y:S05]  /*2f70*/  @!P0 BRA `(.L_x_33) ;  /* 0x0000000000848947 */ /* 0x000fea0003800000 */
[----:B------:R-:W-:Y:S02]  /*2f80*/  ISETP.GE.U32.AND P0, PT, R6, R74, PT ;  /* 0x0000004a0600720c */ /* 0x000fe40003f06070 */
[----:B------:R-:W-:Y:S02]  /*2f90*/  ISETP.NE.AND P1, PT, R10, 0x1, PT ;  /* 0x000000010a00780c */ /* 0x000fe40003f25270 */
[----:B------:R-:W-:-:S13]  /*2fa0*/  ISETP.GE.U32.AND.EX P0, PT, R7, R75, PT, P0 ;  /* 0x0000004b0700720c */ /* 0x000fda0003f06100 */
[----:B------:R-:W-:Y:S05]  /*2fb0*/  @!P1 BREAK.RELIABLE P0, B1 ;  /* 0x0000000000019942 */ /* 0x000fea0000000100 */
[----:B------:R-:W-:Y:S05]  /*2fc0*/  @!P1 BREAK.RELIABLE P0, B0 ;  /* 0x0000000000009942 */ /* 0x000fea0000000100 */
[----:B------:R-:W-:Y:S05]  /*2fd0*/  @!P1 BRA P0, `(.L_x_35) ;  /* 0x0000005c00e09947 */ /* 0x000fea0000000000 */
[----:B------:R-:W-:Y:S05]  /*2fe0*/  BRA `(.L_x_33) ;  /* 0x0000000000687947 */ /* 0x000fea0003800000 */
.L_x_34:
[C---:B------:R-:W-:Y:S02]  /*2ff0*/  IADD3 R3, P2, PT, -R50.reuse, R67, RZ ;  /* 0x0000004332037210 */ /* 0x040fe40007f5e1ff */
[-C--:B------:R-:W-:Y:S02]  /*3000*/  ISETP.LE.U32.AND P1, PT, R50, R74.reuse, PT ;  /* 0x0000004a3200720c */ /* 0x080fe40003f23070 */
[----:B------:R-:W-:Y:S01]  /*3010*/  ISETP.GT.U32.AND P0, PT, R3, R74, PT ;  /* 0x0000004a0300720c */ /* 0x000fe20003f04070 */
[----:B------:R-:W-:Y:S01]  /*3020*/  IMAD.X R5, R12, 0x1, ~R51, P2 ;  /* 0x000000010c057824 */ /* 0x000fe200010e0e33 */
[----:B------:R-:W-:-:S04]  /*3030*/  ISETP.LE.U32.AND.EX P1, PT, R51, R75, PT, P1 ;  /* 0x0000004b3300720c */ /* 0x000fc80003f23110 */
[----:B------:R-:W-:-:S13]  /*3040*/  ISETP.GT.U32.AND.EX P0, PT, R5, R75, PT, P0 ;  /* 0x0000004b0500720c */ /* 0x000fda0003f04100 */
[----:B------:R-:W-:Y:S05]  /*3050*/  @P0 BRA P1, `(.L_x_36) ;  /* 0x0000000000240947 */ /* 0x000fea0000800000 */
[----:B------:R-:W-:Y:S02]  /*3060*/  ISETP.NE.U32.AND P0, PT, R10, R74, PT ;  /* 0x0000004a0a00720c */ /* 0x000fe40003f05070 */
[----:B------:R-:W-:Y:S02]  /*3070*/  ISETP.LT.U32.AND P1, PT, R50, R10, PT ;  /* 0x0000000a3200720c */ /* 0x000fe40003f21070 */
[----:B------:R-:W-:Y:S02]  /*3080*/  ISETP.NE.AND.EX P0, PT, RZ, R75, PT, P0 ;  /* 0x0000004bff00720c */ /* 0x000fe40003f05300 */
[----:B------:R-:W-:Y:S02]  /*3090*/  ISETP.LT.U32.AND.EX P1, PT, R51, RZ, PT, P1 ;  /* 0x000000ff3300720c */ /* 0x000fe40003f21110 */
[----:B------:R-:W-:-:S13]  /*30a0*/  ISETP.NE.AND P0, PT, R10, RZ, P0 ;  /* 0x000000ff0a00720c */ /* 0x000fda0000705270 */
[----:B------:R-:W-:Y:S05]  /*30b0*/  @P0 BRA P1, `(.L_x_37) ;  /* 0x0000000000200947 */ /* 0x000fea0000800000 */
[----:B------:R-:W-:Y:S05]  /*30c0*/  BREAK.RELIABLE B1 ;  /* 0x0000000000017942 */ /* 0x000fea0003800100 */
[----:B------:R-:W-:Y:S05]  /*30d0*/  BREAK.RELIABLE B0 ;  /* 0x0000000000007942 */ /* 0x000fea0003800100 */
[----:B------:R-:W-:Y:S05]  /*30e0*/  BRA `(.L_x_35) ;  /* 0x0000005c009c7947 */ /* 0x000fea0003800000 */
.L_x_36:
[----:B------:R-:W-:-:S04]  /*30f0*/  ISETP.GE.U32.AND P0, PT, R50, R10, PT ;  /* 0x0000000a3200720c */ /* 0x000fc80003f06070 */
[----:B------:R-:W-:-:S13]  /*3100*/  ISETP.GE.U32.AND.EX P0, PT, R51, RZ, PT, P0 ;  /* 0x000000ff3300720c */ /* 0x000fda0003f06100 */
[----:B------:R-:W-:Y:S05]  /*3110*/  @P0 BREAK.RELIABLE B1 ;  /* 0x0000000000010942 */ /* 0x000fea0003800100 */
[----:B------:R-:W-:Y:S05]  /*3120*/  @P0 BREAK.RELIABLE B0 ;  /* 0x0000000000000942 */ /* 0x000fea0003800100 */
[----:B------:R-:W-:Y:S05]  /*3130*/  @P0 BRA `(.L_x_35) ;  /* 0x0000005c00880947 */ /* 0x000fea0003800000 */
.L_x_37:
[----:B------:R-:W-:-:S04]  /*3140*/  ISETP.GT.U32.AND P0, PT, R3, R10, PT ;  /* 0x0000000a0300720c */ /* 0x000fc80003f04070 */
[----:B------:R-:W-:-:S13]  /*3150*/  ISETP.GT.U32.AND.EX P0, PT, R5, RZ, PT, P0 ;  /* 0x000000ff0500720c */ /* 0x000fda0003f04100 */
[----:B------:R-:W-:Y:S05]  /*3160*/  @!P0 BREAK.RELIABLE B1 ;  /* 0x0000000000018942 */ /* 0x000fea0003800100 */
[----:B------:R-:W-:Y:S05]  /*3170*/  @!P0 BREAK.RELIABLE B0 ;  /* 0x0000000000008942 */ /* 0x000fea0003800100 */
[----:B------:R-:W-:Y:S05]  /*3180*/  @!P0 BRA `(.L_x_35) ;  /* 0x0000005c00748947 */ /* 0x000fea0003800000 */
.L_x_33:
[----:B------:R-:W-:Y:S05]  /*3190*/  BSYNC.RELIABLE B1 ;  /* 0x0000000000017941 */ /* 0x000fea0003800100 */
.L_x_32:
[----:B------:R0:W-:Y:S04]  /*31a0*/  STL.64 [R72+-0x8], R10 ;  /* 0xfffff80a48007387 */ /* 0x0001e80000100a00 */
[----:B------:R-:W2:Y:S04]  /*31b0*/  LDL R8, [R1+0x928] ;  /* 0x0009280001087983 */ /* 0x000ea80000100800 */
[----:B------:R-:W3:Y:S04]  /*31c0*/  LDL.128 R4, [R1+0x440] ;  /* 0x0004400001047983 */ /* 0x000ee80000100c00 */
[----:B------:R-:W4:Y:S01]  /*31d0*/  LDL R3, [R1+0x930] ;  /* 0x0009300001037983 */ /* 0x000f220000100800 */
[----:B------:R-:W-:-:S05]  /*31e0*/  IMAD.MOV.U32 R9, RZ, RZ, 0x1 ;  /* 0x00000001ff097424 */ /* 0x000fca00078e00ff */
[CC--:B--2---:R-:W-:Y:S02]  /*31f0*/  SHF.L.U32 R13, R9.reuse, R8.reuse, RZ ;  /* 0x00000008090d7219 */ /* 0x0c4fe400000006ff */
[----:B------:R-:W-:Y:S02]  /*3200*/  SHF.L.U64.HI R57, R9, R8, RZ ;  /* 0x0000000809397219 */ /* 0x000fe400000102ff */
[----:B---3--:R-:W-:-:S04]  /*3210*/  LOP3.LUT P0, RZ, R4, R13, RZ, 0xc0, !PT ;  /* 0x0000000d04ff7212 */ /* 0x008fc8000780c0ff */
[----:B------:R-:W-:Y:S02]  /*3220*/  LOP3.LUT P0, RZ, R5, R57, RZ, 0xc0, P0 ;  /* 0x0000003905ff7212 */ /* 0x000fe4000000c0ff */
[----:B----4-:R-:W-:Y:S01]  /*3230*/  IADD3 R0, PT, PT, R3, R74, -R8 ;  /* 0x0000004a03007210 */ /* 0x010fe20007ffe808 */
[----:B------:R-:W-:Y:S01]  /*3240*/  IMAD.IADD R8, R8, 0x1, R3 ;  /* 0x0000000108087824 */ /* 0x000fe200078e0203 */
[CC--:B------:R-:W-:Y:S02]  /*3250*/  SHF.L.U64.HI R59, R9.reuse, R3.reuse, RZ ;  /* 0x00000003093b7219 */ /* 0x0c0fe400000102ff */
[C---:B------:R-:W-:Y:S02]  /*3260*/  SHF.L.U32 R3, R9.reuse, R3, RZ ;  /* 0x0000000309037219 */ /* 0x040fe400000006ff */
[CC--:B------:R-:W-:Y:S02]  /*3270*/  SHF.L.U64.HI R61, R9.reuse, R0.reuse, RZ ;  /* 0x00000000093d7219 */ /* 0x0c0fe400000102ff */
[----:B------:R-:W-:-:S02]  /*3280*/  SHF.L.U32 R17, R9, R0, RZ ;  /* 0x0000000009117219 */ /* 0x000fc400000006ff */
[CC--:B------:R-:W-:Y:S01]  /*3290*/  SHF.L.U64.HI R63, R9.reuse, R8.reuse, RZ ;  /* 0x00000008093f7219 */ /* 0x0c0fe200000102ff */
[----:B------:R-:W-:Y:S05]  /*32a0*/  @P0 BREAK.RELIABLE B0 ;  /* 0x0000000000000942 */ /* 0x000fea0003800100 */
[----:B------:R-:W-:Y:S01]  /*32b0*/  SHF.L.U32 R15, R9, R8, RZ ;  /* 0x00000008090f7219 */ /* 0x000fe200000006ff */
[----:B0-----:R-:W-:Y:S06]  /*32c0*/  @P0 BRA `(.L_x_35) ;  /* 0x0000005c00240947 */ /* 0x001fec0003800000 */
[----:B------:R-:W-:-:S04]  /*32d0*/  LOP3.LUT P0, RZ, R6, R3, RZ, 0xc0, !PT ;  /* 0x0000000306ff7212 */ /* 0x000fc8000780c0ff */
[----:B------:R-:W-:-:S13]  /*32e0*/  LOP3.LUT P0, RZ, R7, R59, RZ, 0xc0, P0 ;  /* 0x0000003b07ff7212 */ /* 0x000fda000000c0ff */
[----:B------:R-:W-:Y:S05]  /*32f0*/  @P0 BREAK.RELIABLE B0 ;  /* 0x0000000000000942 */ /* 0x000fea0003800100 */
[----:B------:R-:W-:Y:S05]  /*3300*/  @P0 BRA `(.L_x_35) ;  /* 0x0000005c00140947 */ /* 0x000fea0003800000 */
[----:B------:R-:W2:Y:S02]  /*3310*/  LDL.128 R8, [R1+0x450] ;  /* 0x0004500001087983 */ /* 0x000ea40000100c00 */
[----:B--2---:R-:W-:-:S04]  /*3320*/  LOP3.LUT P0, RZ, R8, R17, RZ, 0xc0, !PT ;  /* 0x0000001108ff7212 */ /* 0x004fc8000780c0ff */
[----:B------:R-:W-:-:S13]  /*3330*/  LOP3.LUT P0, RZ, R9, R61, RZ, 0xc0, P0 ;  /* 0x0000003d09ff7212 */ /* 0x000fda000000c0ff */
[----:B------:R-:W-:Y:S05]  /*3340*/  @P0 BREAK.RELIABLE B0 ;  /* 0x0000000000000942 */ /* 0x000fea0003800100 */
[----:B------:R-:W-:Y:S05]  /*3350*/  @P0 BRA `(.L_x_35) ;  /* 0x0000005c00000947 */ /* 0x000fea0003800000 */
[----:B------:R-:W-:-:S04]  /*3360*/  LOP3.LUT P0, RZ, R10, R15, RZ, 0xc0, !PT ;  /* 0x0000000f0aff7212 */ /* 0x000fc8000780c0ff */
[----:B------:R-:W-:-:S13]  /*3370*/  LOP3.LUT P0, RZ, R11, R63, RZ, 0xc0, P0 ;  /* 0x0000003f0bff7212 */ /* 0x000fda000000c0ff */
[----:B------:R-:W-:Y:S05]  /*3380*/  @P0 BREAK.RELIABLE B0 ;  /* 0x0000000000000942 */ /* 0x000fea0003800100 */
[----:B------:R-:W-:Y:S05]  /*3390*/  @P0 BRA `(.L_x_35) ;  /* 0x0000005800f00947 */ /* 0x000fea0003800000 */
[----:B------:R0:W5:Y:S04]  /*33a0*/  LDL R0, [R1+0x91c] ;  /* 0x00091c0001007983 */ /* 0x0001680000100800 */
[----:B------:R0:W5:Y:S01]  /*33b0*/  LDL.64 R50, [R1+0x460] ;  /* 0x0004600001327983 */ /* 0x0001620000100a00 */
[----:B------:R-:W-:Y:S02]  /*33c0*/  LOP3.LUT R56, R4, R13, RZ, 0xfc, !PT ;  /* 0x0000000d04387212 */ /* 0x000fe400078efcff */
[----:B------:R-:W-:Y:S02]  /*33d0*/  LOP3.LUT R57, R5, R57, RZ, 0xfc, !PT ;  /* 0x0000003905397212 */ /* 0x000fe400078efcff */
[----:B------:R-:W-:Y:S02]  /*33e0*/  LOP3.LUT R58, R6, R3, RZ, 0xfc, !PT ;  /* 0x00000003063a7212 */ /* 0x000fe400078efcff */
[----:B------:R-:W-:-:S02]  /*33f0*/  LOP3.LUT R59, R7, R59, RZ, 0xfc, !PT ;  /* 0x0000003b073b7212 */ /* 0x000fc400078efcff */
[----:B------:R-:W-:Y:S02]  /*3400*/  LOP3.LUT R60, R8, R17, RZ, 0xfc, !PT ;  /* 0x00000011083c7212 */ /* 0x000fe400078efcff */
[----:B------:R-:W-:Y:S01]  /*3410*/  LOP3.LUT R61, R9, R61, RZ, 0xfc, !PT ;  /* 0x0000003d093d7212 */ /* 0x000fe200078efcff */
[----:B------:R0:W-:Y:S01]  /*3420*/  STL.128 [R1+0x440], R56 ;  /* 0x0004403801007387 */ /* 0x0001e20000100c00 */
[----:B------:R-:W-:Y:S02]  /*3430*/  LOP3.LUT R62, R10, R15, RZ, 0xfc, !PT ;  /* 0x0000000f0a3e7212 */ /* 0x000fe400078efcff */
[----:B------:R-:W-:-:S05]  /*3440*/  LOP3.LUT R63, R11, R63, RZ, 0xfc, !PT ;  /* 0x0000003f0b3f7212 */ /* 0x000fca00078efcff */
[----:B------:R0:W-:Y:S02]  /*3450*/  STL.128 [R1+0x450], R60 ;  /* 0x0004503c01007387 */ /* 0x0001e40000100c00 */
.L_x_31:
[----:B------:R-:W-:Y:S05]  /*3460*/  BSYNC.RELIABLE B0 ;  /* 0x0000000000007941 */ /* 0x000fea0003800100 */
.L_x_30:
[----:B------:R-:W1:Y:S02]  /*3470*/  LDC.64 R6, c[0x0][0x388] ;  /* 0x0000e200ff067b82 */ /* 0x000e640000000a00 */
[----:B-1---5:R-:W-:-:S06]  /*3480*/  IMAD.WIDE.U32 R6, R0, 0x4, R6 ;  /* 0x0000000400067825 */ /* 0x022fcc00078e0006 */
[----:B------:R-:W2:Y:S01]  /*3490*/  LDG.E R6, desc[UR36][R6.64] ;  /* 0x0000002406067981 */ /* 0x000ea2000c1e1900 */
[----:B------:R-:W-:Y:S02]  /*34a0*/  VIADD R76, R76, 0xfffffffe ;  /* 0xfffffffe4c4c7836 */ /* 0x000fe40000000000 */
[----:B------:R-:W-:-:S03]  /*34b0*/  IMAD.MOV.U32 R11, RZ, RZ, RZ ;  /* 0x000000ffff0b7224 */ /* 0x000fc600078e00ff */
[----:B------:R-:W-:-:S05]  /*34c0*/  SHF.R.S32.HI R77, RZ, 0x1f, R76 ;  /* 0x0000001fff4d7819 */ /* 0x000fca000001144c */
[----:B------:R1:W-:Y:S01]  /*34d0*/  STL.64 [R1+0x928], R76 ;  /* 0x0009284c01007387 */ /* 0x0003e20000100a00 */
[----:B--2---:R-:W-:-:S05]  /*34e0*/  LOP3.LUT R10, RZ, R6, RZ, 0x33, !PT ;  /* 0x00000006ff0a7212 */ /* 0x004fca00078e33ff */
[----:B------:R-:W-:-:S05]  /*34f0*/  IMAD.IADD R10, R10, 0x1, R67 ;  /* 0x000000010a0a7824 */ /* 0x000fca00078e0243 */
[----:B------:R1:W-:Y:S04]  /*3500*/  STL.64 [R1+0x930], R10 ;  /* 0x0009300a01007387 */ /* 0x0003e80000100a00 */
[----:B------:R-:W2:Y:S01]  /*3510*/  LDL.64 R4, [R72+-0x10] ;  /* 0xfffff00048047983 */ /* 0x000ea20000100a00 */
[----:B------:R-:W-:Y:S01]  /*3520*/  BSSY.RELIABLE B0, `(.L_x_38) ;  /* 0x000004e000007945 */ /* 0x000fe20003800100 */
        /* <DEDUP_REMOVED lines=10> */
[----:B------:R-:W2:Y:S02]  /*35d0*/  LDL.64 R4, [R1+0x468] ;  /* 0x0004680001047983 */ /* 0x000ea40000100a00 */
[----:B--2---:R-:W-:-:S04]  /*35e0*/  ISETP.NE.U32.AND P0, PT, R4, -0x1, PT ;  /* 0xffffffff0400780c */ /* 0x004fc80003f05070 */
        /* <DEDUP_REMOVED lines=9> */
.L_x_42:
[----:B------:R-:W-:Y:S02]  /*3680*/  IADD3 R67, P0, PT, -R50, R67, RZ ;  /* 0x0000004332437210 */ /* 0x000fe40007f1e1ff */
[----:B------:R-:W-:Y:S02]  /*3690*/  ISETP.NE.U32.AND P2, PT, R10, R74, PT ;  /* 0x0000004a0a00720c */ /* 0x000fe40003f45070 */
[-C--:B------:R-:W-:Y:S01]  /*36a0*/  ISETP.GT.U32.AND P1, PT, R67, R76.reuse, PT ;  /* 0x0000004c4300720c */ /* 0x080fe20003f24070 */
[----:B------:R-:W-:Y:S01]  /*36b0*/  IMAD.X R3, R12, 0x1, ~R51, P0 ;  /* 0x000000010c037824 */ /* 0x000fe200000e0e33 */
[----:B------:R-:W-:Y:S02]  /*36c0*/  ISETP.LE.U32.AND P0, PT, R50, R76, PT ;  /* 0x0000004c3200720c */ /* 0x000fe40003f03070 */
[----:B------:R-:W-:Y:S02]  /*36d0*/  ISETP.NE.AND.EX P2, PT, RZ, R75, PT, P2 ;  /* 0x0000004bff00720c */ /* 0x000fe40003f45320 */
[----:B------:R-:W-:-:S02]  /*36e0*/  ISETP.GT.U32.AND.EX P1, PT, R3, R77, PT, P1 ;  /* 0x0000004d0300720c */ /* 0x000fc40003f24110 */
[----:B------:R-:W-:Y:S02]  /*36f0*/  ISETP.EQ.OR P2, PT, R10, RZ, !P2 ;  /* 0x000000ff0a00720c */ /* 0x000fe40005742670 */
[----:B------:R-:W-:-:S13]  /*3700*/  ISETP.LE.U32.AND.EX P0, PT, R51, R77, P1, P0 ;  /* 0x0000004d3300720c */ /* 0x000fda0000f03100 */
[----:B------:R-:W-:Y:S05]  /*3710*/  @P2 BREAK.RELIABLE !P0, B1 ;  /* 0x0000000000012942 */ /* 0x000fea0004000100 */
[----:B------:R-:W-:Y:S05]  /*3720*/  @P2 BREAK.RELIABLE !P0, B0 ;  /* 0x0000000000002942 */ /* 0x000fea0004000100 */
[----:B------:R-:W-:Y:S05]  /*3730*/  @P2 BRA !P0, `(.L_x_35) ;  /* 0x0000005800082947 */ /* 0x000fea0004000000 */
.L_x_41:
[----:B------:R-:W-:Y:S05]  /*3740*/  BSYNC.RELIABLE B1 ;  /* 0x0000000000017941 */ /* 0x000fea0003800100 */
.L_x_40:
[----:B------:R1:W-:Y:S04]  /*3750*/  STL.64 [R72+-0x10], R10 ;  /* 0xfffff00a48007387 */ /* 0x0003e80000100a00 */
[----:B------:R-:W2:Y:S04]  /*3760*/  LDL R8, [R1+0x928] ;  /* 0x0009280001087983 */ /* 0x000ea80000100800 */
[----:B------:R-:W3:Y:S04]  /*3770*/  LDL.128 R4, [R1+0x440] ;  /* 0x0004400001047983 */ /* 0x000ee80000100c00 */
[----:B------:R-:W4:Y:S01]  /*3780*/  LDL R3, [R1+0x930] ;  /* 0x0009300001037983 */ /* 0x000f220000100800 */
[----:B------:R-:W-:-:S05]  /*3790*/  IMAD.MOV.U32 R9, RZ, RZ, 0x1 ;  /* 0x00000001ff097424 */ /* 0x000fca00078e00ff */
[CC--:B--2---:R-:W-:Y:S02]  /*37a0*/  SHF.L.U32 R13, R9.reuse, R8.reuse, RZ ;  /* 0x00000008090d7219 */ /* 0x0c4fe400000006ff */
[----:B0-----:R-:W-:Y:S02]  /*37b0*/  SHF.L.U64.HI R57, R9, R8, RZ ;  /* 0x0000000809397219 */ /* 0x001fe400000102ff */
        /* <DEDUP_REMOVED lines=11> */
[----:B-1----:R-:W-:Y:S06]  /*3870*/  @P0 BRA `(.L_x_35) ;  /* 0x0000005400b80947 */ /* 0x002fec0003800000 */
        /* <DEDUP_REMOVED lines=13> */
[----:B------:R1:W5:Y:S01]  /*3950*/  LDL.64 R50, [R1+0x460] ;  /* 0x0004600001327983 */ /* 0x0003620000100a00 */
[----:B------:R-:W-:Y:S02]  /*3960*/  LOP3.LUT R56, R4, R13, RZ, 0xfc, !PT ;  /* 0x0000000d04387212 */ /* 0x000fe400078efcff */
[----:B------:R-:W-:Y:S02]  /*3970*/  LOP3.LUT R57, R5, R57, RZ, 0xfc, !PT ;  /* 0x0000003905397212 */ /* 0x000fe400078efcff */
[----:B------:R-:W-:Y:S02]  /*3980*/  LOP3.LUT R58, R6, R3, RZ, 0xfc, !PT ;  /* 0x00000003063a7212 */ /* 0x000fe400078efcff */
[----:B------:R-:W-:Y:S02]  /*3990*/  LOP3.LUT R59, R7, R59, RZ, 0xfc, !PT ;  /* 0x0000003b073b7212 */ /* 0x000fe400078efcff */
[----:B------:R-:W-:Y:S02]  /*39a0*/  LOP3.LUT R60, R8, R17, RZ, 0xfc, !PT ;  /* 0x00000011083c7212 */ /* 0x000fe400078efcff */
[----:B------:R-:W-:Y:S01]  /*39b0*/  LOP3.LUT R61, R9, R61, RZ, 0xfc, !PT ;  /* 0x0000003d093d7212 */ /* 0x000fe200078efcff */
[----:B------:R1:W-:Y:S01]  /*39c0*/  STL.128 [R1+0x440], R56 ;  /* 0x0004403801007387 */ /* 0x0003e20000100c00 */
[----:B------:R-:W-:-:S02]  /*39d0*/  LOP3.LUT R62, R10, R15, RZ, 0xfc, !PT ;  /* 0x0000000f0a3e7212 */ /* 0x000fc400078efcff */
[----:B------:R-:W-:-:S05]  /*39e0*/  LOP3.LUT R63, R11, R63, RZ, 0xfc, !PT ;  /* 0x0000003f0b3f7212 */ /* 0x000fca00078efcff */
[----:B------:R1:W-:Y:S02]  /*39f0*/  STL.128 [R1+0x450], R60 ;  /* 0x0004503c01007387 */ /* 0x0003e40000100c00 */
.L_x_39:
[----:B------:R-:W-:Y:S05]  /*3a00*/  BSYNC.RELIABLE B0 ;  /* 0x0000000000007941 */ /* 0x000fea0003800100 */
.L_x_38:
[----:B------:R-:W2:Y:S04]  /*3a10*/  LDL.128 R44, [R1+0x480] ;  /* 0x00048000012c7983 */ /* 0x000ea80000100c00 */
[----:B------:R-:W3:Y:S04]  /*3a20*/  LDL.128 R40, [R1+0x490] ;  /* 0x0004900001287983 */ /* 0x000ee80000100c00 */
[----:B------:R-:W4:Y:S04]  /*3a30*/  LDL.128 R24, [R1+0x4a0] ;  /* 0x0004a00001187983 */ /* 0x000f280000100c00 */
[----:B------:R-:W4:Y:S04]  /*3a40*/  LDL.128 R36, [R1+0x4b0] ;  /* 0x0004b00001247983 */ /* 0x000f280000100c00 */
[----:B------:R-:W4:Y:S04]  /*3a50*/  LDL.128 R32, [R1+0x4c0] ;  /* 0x0004c00001207983 */ /* 0x000f280000100c00 */
[----:B------:R-:W4:Y:S01]  /*3a60*/  LDL.128 R28, [R1+0x4d0] ;  /* 0x0004d000011c7983 */ /* 0x000f220000100c00 */
[----:B------:R-:W-:-:S03]  /*3a70*/  IMAD.MOV.U32 R8, RZ, RZ, R58 ;  /* 0x000000ffff087224 */ /* 0x000fc600078e003a */
[----:B------:R-:W4:Y:S01]  /*3a80*/  LDL.128 R20, [R1+0x4e0] ;  /* 0x0004e00001147983 */ /* 0x000f220000100c00 */
[----:B------:R-:W-:Y:S02]  /*3a90*/  IMAD.MOV.U32 R9, RZ, RZ, R59 ;  /* 0x000000ffff097224 */ /* 0x000fe400078e003b */
[----:B------:R-:W-:Y:S01]  /*3aa0*/  IMAD.MOV.U32 R10, RZ, RZ, R60 ;  /* 0x000000ffff0a7224 */ /* 0x000fe200078e003c */
[----:B------:R-:W4:Y:S01]  /*3ab0*/  LDL.128 R4, [R1+0x4f0] ;  /* 0x0004f00001047983 */ /* 0x000f220000100c00 */
[----:B------:R-:W-:-:S03]  /*3ac0*/  IMAD.MOV.U32 R11, RZ, RZ, R61 ;  /* 0x000000ffff0b7224 */ /* 0x000fc600078e003d */
[----:B------:R-:W4:Y:S04]  /*3ad0*/  LDL.128 R16, [R1+0x500] ;  /* 0x0005000001107983 */ /* 0x000f280000100c00 */
[----:B------:R-:W4:Y:S04]  /*3ae0*/  LDL.128 R12, [R1+0x510] ;  /* 0x00051000010c7983 */ /* 0x000f280000100c00 */
[----:B------:R0:W-:Y:S04]  /*3af0*/  STL.128 [R1+0x730], R8 ;  /* 0x0007300801007387 */ /* 0x0001e80000100c00 */
[----:B------:R-:W4:Y:S04]  /*3b00*/  LDL.128 R64, [R1+0x470] ;  /* 0x0004700001407983 */ /* 0x000f280000100c00 */
[----:B------:R-:W4:Y:S04]  /*3b10*/  LDL.64 R48, [R1+0x468] ;  /* 0x0004680001307983 */ /* 0x000f280000100a00 */
[----:B------:R-:W4:Y:S04]  /*3b20*/  LDL R0, [R1+0x924] ;  /* 0x0009240001007983 */ /* 0x000f280000100800 */
[----:B0-----:R-:W4:Y:S04]  /*3b30*/  LDL.128 R8, [R1+0x520] ;  /* 0x0005200001087983 */ /* 0x001f280000100c00 */
[----:B-1----:R-:W4:Y:S01]  /*3b40*/  LDL.64 R58, [R1+0x530] ;  /* 0x00053000013a7983 */ /* 0x002f220000100a00 */
[----:B------:R-:W-:-:S02]  /*3b50*/  IMAD.MOV.U32 R60, RZ, RZ, R62 ;  /* 0x000000ffff3c7224 */ /* 0x000fc400078e003e */
[----:B------:R-:W-:Y:S02]  /*3b60*/  IMAD.MOV.U32 R61, RZ, RZ, R63 ;  /* 0x000000ffff3d7224 */ /* 0x000fe400078e003f */
[----:B-----5:R-:W-:Y:S02]  /*3b70*/  IMAD.MOV.U32 R62, RZ, RZ, R50 ;  /* 0x000000ffff3e7224 */ /* 0x020fe400078e0032 */
[----:B------:R-:W-:-:S05]  /*3b80*/  IMAD.MOV.U32 R63, RZ, RZ, R51 ;  /* 0x000000ffff3f7224 */ /* 0x000fca00078e0033 */
[----:B------:R2:W-:Y:S01]  /*3b90*/  STL.128 [R1+0x740], R60 ;  /* 0x0007403c01007387 */ /* 0x0005e20000100c00 */
[----:B------:R-:W-:-:S03]  /*3ba0*/  IMAD R3, R74, R76, RZ ;  /* 0x0000004c4a037224 */ /* 0x000fc600078e02ff */
[----:B------:R0:W-:Y:S01]  /*3bb0*/  STL.64 [R1+0x728], R56 ;  /* 0x0007283801007387 */ /* 0x0001e20000100a00 */
[----:B--2---:R-:W-:Y:S02]  /*3bc0*/  IMAD.MOV.U32 R62, RZ, RZ, R44 ;  /* 0x000000ffff3e7224 */ /* 0x004fe400078e002c */
[----:B------:R-:W-:Y:S02]  /*3bd0*/  IMAD.MOV.U32 R63, RZ, RZ, R45 ;  /* 0x000000ffff3f7224 */ /* 0x000fe400078e002d */
[----:B------:R-:W-:Y:S02]  /*3be0*/  IMAD.MOV.U32 R44, RZ, RZ, R46 ;  /* 0x000000ffff2c7224 */ /* 0x000fe400078e002e */
[----:B------:R-:W-:Y:S02]  /*3bf0*/  IMAD.MOV.U32 R45, RZ, RZ, R47 ;  /* 0x000000ffff2d7224 */ /* 0x000fe400078e002f */
[----:B---3--:R-:W-:Y:S02]  /*3c00*/  IMAD.MOV.U32 R46, RZ, RZ, R40 ;  /* 0x000000ffff2e7224 */ /* 0x008fe400078e0028 */
[----:B------:R-:W-:-:S02]  /*3c10*/  IMAD.MOV.U32 R47, RZ, RZ, R41 ;  /* 0x000000ffff2f7224 */ /* 0x000fc400078e0029 */
[----:B------:R-:W-:Y:S02]  /*3c20*/  IMAD.MOV.U32 R40, RZ, RZ, R42 ;  /* 0x000000ffff287224 */ /* 0x000fe400078e002a */
[----:B------:R-:W-:Y:S02]  /*3c30*/  IMAD.MOV.U32 R41, RZ, RZ, R43 ;  /* 0x000000ffff297224 */ /* 0x000fe400078e002b */
[----:B----4-:R-:W-:Y:S02]  /*3c40*/  IMAD.MOV.U32 R42, RZ, RZ, R24 ;  /* 0x000000ffff2a7224 */ /* 0x010fe400078e0018 */
        /* <DEDUP_REMOVED lines=37> */
[----:B0-----:R-:W-:Y:S02]  /*3ea0*/  IMAD.MOV.U32 R56, RZ, RZ, R10 ;  /* 0x000000ffff387224 */ /* 0x001fe400078e000a */
[----:B------:R-:W-:Y:S01]  /*3eb0*/  IMAD.MOV.U32 R57, RZ, RZ, R11 ;  /* 0x000000ffff397224 */ /* 0x000fe200078e000b */
[----:B------:R1:W-:Y:S01]  /*3ec0*/  STL.128 [R1+0x750], R48 ;  /* 0x0007503001007387 */ /* 0x0003e20000100c00 */
[----:B------:R-:W-:-:S03]  /*3ed0*/  IMAD.IADD R3, R3, 0x1, -R0 ;  /* 0x0000000103037824 */ /* 0x000fc600078e0a00 */
        /* <DEDUP_REMOVED lines=12> */
[----:B------:R1:W-:Y:S01]  /*3fa0*/  STL [R1+0x920], R0 ;  /* 0x0009200001007387 */ /* 0x0003e20000100800 */
[----:B------:R-:W-:-:S13]  /*3fb0*/  ISETP.GE.U32.AND P0, PT, R0, R3, PT ;  /* 0x000000030000720c */ /* 0x000fda0003f06070 */
[----:B-1----:R-:W-:Y:S05]  /*3fc0*/  @P0 BRA `(.L_x_35) ;  /* 0x0000004c00e40947 */ /* 0x002fea0003800000 */
.L_x_121:
[----:B------:R-:W2:Y:S01]  /*3fd0*/  LDL.128 R64, [R1+0x810] ;  /* 0x0008100001407983 */ /* 0x000ea20000100c00 */
[----:B0-----:R-:W0:Y:S03]  /*3fe0*/  LDC.64 R12, c[0x0][0x380] ;  /* 0x0000e000ff0c7b82 */ /* 0x001e260000000a00 */
[----:B------:R-:W3:Y:S04]  /*3ff0*/  LDL.128 R60, [R1+0x800] ;  /* 0x00080000013c7983 */ /* 0x000ee80000100c00 */
[----:B------:R-:W4:Y:S04]  /*4000*/  LDL.128 R16, [R1+0x7f0] ;  /* 0x0007f00001107983 */ /* 0x000f280000100c00 */
[----:B------:R-:W5:Y:S04]  /*4010*/  LDL.128 R20, [R1+0x7e0] ;  /* 0x0007e00001147983 */ /* 0x000f680000100c00 */
[----:B------:R-:W5:Y:S04]  /*4020*/  LDL.128 R24, [R1+0x7d0] ;  /* 0x0007d00001187983 */ /* 0x000f680000100c00 */
[----:B------:R-:W5:Y:S04]  /*4030*/  LDL.128 R28, [R1+0x7c0] ;  /* 0x0007c000011c7983 */ /* 0x000f680000100c00 */
[----:B------:R-:W5:Y:S01]  /*4040*/  LDL.128 R32, [R1+0x7b0] ;  /* 0x0007b00001207983 */ /* 0x000f620000100c00 */
[----:B0-----:R-:W-:-:S03]  /*4050*/  IMAD.WIDE.U32 R12, R0, 0x4, R12 ;  /* 0x00000004000c7825 */ /* 0x001fc600078e000c */
[----:B------:R-:W5:Y:S04]  /*4060*/  LDL.128 R36, [R1+0x7a0] ;  /* 0x0007a00001247983 */ /* 0x000f680000100c00 */
[----:B------:R-:W5:Y:S04]  /*4070*/  LDG.E R3, desc[UR36][R12.64] ;  /* 0x000000240c037981 */ /* 0x000f68000c1e1900 */
[----:B------:R-:W5:Y:S04]  /*4080*/  LDL.128 R40, [R1+0x790] ;  /* 0x0007900001287983 */ /* 0x000f680000100c00 */
[----:B------:R-:W5:Y:S04]  /*4090*/  LDL.128 R44, [R1+0x780] ;  /* 0x00078000012c7983 */ /* 0x000f680000100c00 */
[----:B------:R-:W5:Y:S04]  /*40a0*/  LDL.128 R8, [R1+0x750] ;  /* 0x0007500001087983 */ /* 0x000f680000100c00 */
[----:B------:R-:W5:Y:S04]  /*40b0*/  LDL.128 R48, [R1+0x770] ;  /* 0x0007700001307983 */ /* 0x000f680000100c00 */
[----:B------:R-:W5:Y:S04]  /*40c0*/  LDL.128 R56, [R1+0x760] ;  /* 0x0007600001387983 */ /* 0x000f680000100c00 */
[----:B------:R-:W5:Y:S01]  /*40d0*/  LDL.128 R12, [R1+0x730] ;  /* 0x00073000010c7983 */ /* 0x000f620000100c00 */
[----:B-12---:R-:W-:-:S02]  /*40e0*/  IMAD.MOV.U32 R6, RZ, RZ, R64 ;  /* 0x000000ffff067224 */ /* 0x006fc400078e0040 */
[----:B------:R-:W-:Y:S02]  /*40f0*/  IMAD.MOV.U32 R7, RZ, RZ, R65 ;  /* 0x000000ffff077224 */ /* 0x000fe400078e0041 */
[----:B---3--:R-:W-:Y:S01]  /*4100*/  IMAD.MOV.U32 R4, RZ, RZ, R62 ;  /* 0x000000ffff047224 */ /* 0x008fe200078e003e */
[----:B------:R-:W2:Y:S01]  /*4110*/  LDL.64 R64, [R1+0x728] ;  /* 0x0007280001407983 */ /* 0x000ea20000100a00 */
[----:B------:R-:W-:-:S05]  /*4120*/  IMAD.MOV.U32 R5, RZ, RZ, R63 ;  /* 0x000000ffff057224 */ /* 0x000fca00078e003f */
[----:B------:R0:W-:Y:S04]  /*4130*/  STL.128 [R1+0x520], R4 ;  /* 0x0005200401007387 */ /* 0x0001e80000100c00 */
[----:B0-----:R-:W3:Y:S01]  /*4140*/  LDL.128 R4, [R1+0x740] ;  /* 0x0007400001047983 */ /* 0x001ee20000100c00 */
[----:B------:R-:W-:Y:S02]  /*4150*/  IMAD.MOV.U32 R62, RZ, RZ, R60 ;  /* 0x000000ffff3e7224 */ /* 0x000fe400078e003c */
[----:B------:R-:W-:Y:S02]  /*4160*/  IMAD.MOV.U32 R63, RZ, RZ, R61 ;  /* 0x000000ffff3f7224 */ /* 0x000fe400078e003d */
[----:B----4-:R-:W-:Y:S02]  /*4170*/  IMAD.MOV.U32 R60, RZ, RZ, R18 ;  /* 0x000000ffff3c7224 */ /* 0x010fe400078e0012 */
[----:B------:R-:W-:-:S05]  /*4180*/  IMAD.MOV.U32 R61, RZ, RZ, R19 ;  /* 0x000000ffff3d7224 */ /* 0x000fca00078e0013 */
[----:B------:R0:W-:Y:S01]  /*4190*/  STL.128 [R1+0x510], R60 ;  /* 0x0005103c01007387 */ /* 0x0001e20000100c00 */
[----:B------:R-:W-:Y:S02]  /*41a0*/  IMAD.MOV.U32 R18, RZ, RZ, R16 ;  /* 0x000000ffff127224 */ /* 0x000fe400078e0010 */
[----:B------:R-:W-:Y:S01]  /*41b0*/  IMAD.MOV.U32 R19, RZ, RZ, R17 ;  /* 0x000000ffff137224 */ /* 0x000fe200078e0011 */
[----:B0-----:R-:W0:Y:S01]  /*41c0*/  LDC R60, c[0x0][0x39c] ;  /* 0x0000e700ff3c7b82 */ /* 0x001e220000000800 */
        /* <DEDUP_REMOVED lines=11> */
[----:B------:R-:W-:Y:S01]  /*4280*/  LOP3.LUT R3, RZ, R3, RZ, 0x33, !PT ;  /* 0x00000003ff037212 */ /* 0x000fe200078e33ff */
[----:B------:R-:W-:-:S02]  /*4290*/  IMAD.MOV.U32 R30, RZ, RZ, R28 ;  /* 0x000000ffff1e7224 */ /* 0x000fc400078e001c */
[----:B------:R-:W-:Y:S01]  /*42a0*/  IMAD.MOV.U32 R31, RZ, RZ, R29 ;  /* 0x000000ffff1f7224 */ /* 0x000fe200078e001d */
[----:B------:R4:W-:Y:S01]  /*42b0*/  STL.128 [R1+0x4f0], R20 ;  /* 0x0004f01401007387 */ /* 0x0009e20000100c00 */
[----:B------:R-:W-:Y:S02]  /*42c0*/  IMAD.MOV.U32 R28, RZ, RZ, R34 ;  /* 0x000000ffff1c7224 */ /* 0x000fe400078e0022 */
[----:B------:R-:W-:Y:S01]  /*42d0*/  IMAD.MOV.U32 R29, RZ, RZ, R35 ;  /* 0x000000ffff1d7224 */ /* 0x000fe200078e0023 */
[----:B------:R5:W-:Y:S01]  /*42e0*/  STL.128 [R1+0x4e0], R24 ;  /* 0x0004e01801007387 */ /* 0x000be20000100c00 */
[----:B-1----:R-:W-:Y:S02]  /*42f0*/  IMAD.MOV.U32 R18, RZ, RZ, R32 ;  /* 0x000000ffff127224 */ /* 0x002fe400078e0020 */
[----:B------:R-:W-:Y:S02]  /*4300*/  IMAD.MOV.U32 R19, RZ, RZ, R33 ;  /* 0x000000ffff137224 */ /* 0x000fe400078e0021 */
[----:B------:R-:W-:-:S02]  /*4310*/  IMAD.MOV.U32 R16, RZ, RZ, R38 ;  /* 0x000000ffff107224 */ /* 0x000fc400078e0026 */
[----:B------:R-:W-:Y:S02]  /*4320*/  IMAD.MOV.U32 R17, RZ, RZ, R39 ;  /* 0x000000ffff117224 */ /* 0x000fe400078e0027 */
[----:B----4-:R-:W-:Y:S02]  /*4330*/  IMAD.MOV.U32 R22, RZ, RZ, R36 ;  /* 0x000000ffff167224 */ /* 0x010fe400078e0024 */
[----:B------:R-:W-:Y:S02]  /*4340*/  IMAD.MOV.U32 R23, RZ, RZ, R37 ;  /* 0x000000ffff177224 */ /* 0x000fe400078e0025 */
[----:B------:R-:W-:Y:S02]  /*4350*/  IMAD.MOV.U32 R20, RZ, RZ, R42 ;  /* 0x000000ffff147224 */ /* 0x000fe400078e002a */
[----:B------:R-:W-:Y:S02]  /*4360*/  IMAD.MOV.U32 R21, RZ, RZ, R43 ;  /* 0x000000ffff157224 */ /* 0x000fe400078e002b */
[----:B-----5:R-:W-:-:S02]  /*4370*/  IMAD.MOV.U32 R26, RZ, RZ, R40 ;  /* 0x000000ffff1a7224 */ /* 0x020fc400078e0028 */
[----:B------:R-:W-:Y:S02]  /*4380*/  IMAD.MOV.U32 R27, RZ, RZ, R41 ;  /* 0x000000ffff1b7224 */ /* 0x000fe400078e0029 */
[----:B------:R-:W-:Y:S02]  /*4390*/  IMAD.MOV.U32 R24, RZ, RZ, R46 ;  /* 0x000000ffff187224 */ /* 0x000fe400078e002e */
[----:B------:R-:W-:Y:S01]  /*43a0*/  IMAD.MOV.U32 R25, RZ, RZ, R47 ;  /* 0x000000ffff197224 */ /* 0x000fe200078e002f */
[----:B------:R1:W-:Y:S01]  /*43b0*/  STL.128 [R1+0x4c0], R16 ;  /* 0x0004c01001007387 */ /* 0x0003e20000100c00 */
[----:B0-----:R-:W-:Y:S02]  /*43c0*/  IMAD.IADD R36, R3, 0x1, R60 ;  /* 0x0000000103247824 */ /* 0x001fe400078e023c */
[----:B------:R-:W-:Y:S01]  /*43d0*/  IMAD.MOV.U32 R34, RZ, RZ, R48 ;  /* 0x000000ffff227224 */ /* 0x000fe200078e0030 */
[----:B------:R-:W-:Y:S01]  /*43e0*/  STL.64 [R1+0x530], R66 ;  /* 0x0005304201007387 */ /* 0x000fe20000100a00 */
[----:B------:R-:W-:-:S02]  /*43f0*/  IMAD.MOV.U32 R35, RZ, RZ, R49 ;  /* 0x000000ffff237224 */ /* 0x000fc400078e0031 */
[----:B------:R-:W-:Y:S01]  /*4400*/  IMAD.MOV.U32 R32, RZ, RZ, R58 ;  /* 0x000000ffff207224 */ /* 0x000fe200078e003a */
[----:B------:R0:W-:Y:S01]  /*4410*/  STL.128 [R1+0x4d0], R28 ;  /* 0x0004d01c01007387 */ /* 0x0001e20000100c00 */
[----:B------:R-:W-:Y:S02]  /*4420*/  IMAD.MOV.U32 R33, RZ, RZ, R59 ;  /* 0x000000ffff217224 */ /* 0x000fe400078e003b */
[----:B------:R-:W-:Y:S01]  /*4430*/  IMAD.MOV.U32 R37, RZ, RZ, RZ ;  /* 0x000000ffff257224 */ /* 0x000fe200078e00ff */
[----:B------:R4:W-:Y:S01]  /*4440*/  STL.128 [R1+0x4b0], R20 ;  /* 0x0004b01401007387 */ /* 0x0009e20000100c00 */
[----:B-1----:R-:W-:Y:S02]  /*4450*/  IMAD.MOV.U32 R16, RZ, RZ, R10 ;  /* 0x000000ffff107224 */ /* 0x002fe400078e000a */
[----:B------:R-:W-:Y:S01]  /*4460*/  IMAD.MOV.U32 R17, RZ, RZ, R11 ;  /* 0x000000ffff117224 */ /* 0x000fe200078e000b */
[----:B------:R1:W-:Y:S01]  /*4470*/  STL.128 [R1+0x4a0], R24 ;  /* 0x0004a01801007387 */ /* 0x0003e20000100c00 */
[----:B------:R-:W-:-:S02]  /*4480*/  IMAD.MOV.U32 R10, RZ, RZ, R8 ;  /* 0x000000ffff0a7224 */ /* 0x000fc400078e0008 */
[----:B------:R-:W-:Y:S02]  /*4490*/  IMAD.MOV.U32 R11, RZ, RZ, R9 ;  /* 0x000000ffff0b7224 */ /* 0x000fe400078e0009 */
[----:B0-----:R-:W-:Y:S02]  /*44a0*/  IMAD.MOV.U32 R30, RZ, RZ, R44 ;  /* 0x000000ffff1e7224 */ /* 0x001fe400078e002c */
[----:B------:R-:W-:Y:S02]  /*44b0*/  IMAD.MOV.U32 R31, RZ, RZ, R45 ;  /* 0x000000ffff1f7224 */ /* 0x000fe400078e002d */
[----:B------:R-:W-:Y:S02]  /*44c0*/  IMAD.MOV.U32 R28, RZ, RZ, R50 ;  /* 0x000000ffff1c7224 */ /* 0x000fe400078e0032 */
[----:B------:R-:W-:Y:S02]  /*44d0*/  IMAD.MOV.U32 R29, RZ, RZ, R51 ;  /* 0x000000ffff1d7224 */ /* 0x000fe400078e0033 */
[----:B------:R-:W-:-:S02]  /*44e0*/  IMAD.MOV.U32 R18, RZ, RZ, R56 ;  /* 0x000000ffff127224 */ /* 0x000fc400078e0038 */
[----:B------:R-:W-:Y:S02]  /*44f0*/  IMAD.MOV.U32 R19, RZ, RZ, R57 ;  /* 0x000000ffff137224 */ /* 0x000fe400078e0039 */
[----:B------:R-:W-:Y:S02]  /*4500*/  IMAD.MOV.U32 R66, RZ, RZ, R12 ;  /* 0x000000ffff427224 */ /* 0x000fe400078e000c */
[----:B------:R-:W-:Y:S01]  /*4510*/  IMAD.MOV.U32 R67, RZ, RZ, R13 ;  /* 0x000000ffff437224 */ /* 0x000fe200078e000d */
[----:B------:R-:W-:Y:S01]  /*4520*/  STL.128 [R1+0x480], R32 ;  /* 0x0004802001007387 */ /* 0x000fe20000100c00 */
[----:B----4-:R-:W-:Y:S01]  /*4530*/  IMAD.MOV.U32 R20, RZ, RZ, R14 ;  /* 0x000000ffff147224 */ /* 0x010fe200078e000e */
[----:B-1----:R-:W0:Y:S01]  /*4540*/  LDC R25, c[0x0][0x39c] ;  /* 0x0000e700ff197b82 */ /* 0x002e220000000800 */
[----:B------:R-:W-:Y:S02]  /*4550*/  IMAD.MOV.U32 R21, RZ, RZ, R15 ;  /* 0x000000ffff157224 */ /* 0x000fe400078e000f */
[----:B------:R-:W-:Y:S01]  /*4560*/  IMAD R24, R36, 0x8, R2 ;  /* 0x0000000824187824 */ /* 0x000fe200078e0202 */
[----:B------:R-:W-:Y:S04]  /*4570*/  STL.128 [R1+0x490], R28 ;  /* 0x0004901c01007387 */ /* 0x000fe80000100c00 */
[----:B------:R0:W-:Y:S04]  /*4580*/  STL.128 [R1+0x470], R16 ;  /* 0x0004701001007387 */ /* 0x0001e80000100c00 */
[----:B------:R-:W-:Y:S04]  /*4590*/  STL.64 [R1+0x928], R36 ;  /* 0x0009282401007387 */ /* 0x000fe80000100a00 */
[----:B------:R-:W-:Y:S04]  /*45a0*/  STL.64 [R1+0x930], RZ ;  /* 0x000930ff01007387 */ /* 0x000fe80000100a00 */
[----:B--2---:R-:W-:Y:S01]  /*45b0*/  STL.128 [R1+0x440], R64 ;  /* 0x0004404001007387 */ /* 0x004fe20000100c00 */
[----:B---3--:R-:W-:-:S02]  /*45c0*/  IMAD.MOV.U32 R8, RZ, RZ, R6 ;  /* 0x000000ffff087224 */ /* 0x008fc400078e0006 */
[----:B------:R-:W-:Y:S02]  /*45d0*/  IMAD.MOV.U32 R9, RZ, RZ, R7 ;  /* 0x000000ffff097224 */ /* 0x000fe400078e0007 */
[----:B------:R-:W-:Y:S02]  /*45e0*/  IMAD.MOV.U32 R22, RZ, RZ, R4 ;  /* 0x000000ffff167224 */ /* 0x000fe400078e0004 */
[--C-:B------:R-:W-:Y:S01]  /*45f0*/  IMAD.MOV.U32 R23, RZ, RZ, R5.reuse ;  /* 0x000000ffff177224 */ /* 0x100fe200078e0005 */
[----:B------:R1:W-:Y:S04]  /*4600*/  STL.128 [R1+0x460], R8 ;  /* 0x0004600801007387 */ /* 0x0003e80000100c00 */
[----:B------:R2:W-:Y:S04]  /*4610*/  STL.128 [R1+0x450], R20 ;  /* 0x0004501401007387 */ /* 0x0005e80000100c00 */
[----:B------:R-:W3:Y:S01]  /*4620*/  LDL.64 R26, [R24+0x20] ;  /* 0x00002000181a7983 */ /* 0x000ee20000100a00 */
[----:B0-----:R-:W-:Y:S01]  /*4630*/  VIADD R16, R25, 0xffffffff ;  /* 0xffffffff19107836 */ /* 0x001fe20000000000 */
[----:B------:R-:W-:Y:S04]  /*4640*/  BSSY.RECONVERGENT B6, `(.L_x_43) ;  /* 0x000048b000067945 */ /* 0x000fe80003800200 */
[----:B------:R-:W-:Y:S01]  /*4650*/  BSSY.RELIABLE B0, `(.L_x_44) ;  /* 0x0000048000007945 */ /* 0x000fe20003800100 */
[----:B-1----:R-:W-:-:S02]  /*4660*/  IMAD.MOV.U32 R8, RZ, RZ, R5 ;  /* 0x000000ffff087224 */ /* 0x002fc400078e0005 */
[----:B------:R-:W-:Y:S01]  /*4670*/  VIADD R5, R25, 0xfffffffe ;  /* 0xfffffffe19057836 */ /* 0x000fe20000000000 */
[----:B------:R-:W-:Y:S01]  /*4680*/  SHF.R.S32.HI R17, RZ, 0x1f, R25 ;  /* 0x0000001fff117819 */ /* 0x000fe20000011419 */
[----:B------:R-:W-:Y:S01]  /*4690*/  IMAD.MOV.U32 R3, RZ, RZ, R4 ;  /* 0x000000ffff037224 */ /* 0x000fe200078e0004 */
[----:B--2---:R-:W-:Y:S02]  /*46a0*/  SHF.R.S32.HI R21, RZ, 0x1f, R16 ;  /* 0x0000001fff157819 */ /* 0x004fe40000011410 */
[----:B---3--:R-:W-:-:S04]  /*46b0*/  ISETP.NE.U32.AND P0, PT, R26, RZ, PT ;  /* 0x000000ff1a00720c */ /* 0x008fc80003f05070 */
[----:B------:R-:W-:Y:S01]  /*46c0*/  ISETP.NE.AND.EX P0, PT, R27, RZ, PT, P0 ;  /* 0x000000ff1b00720c */ /* 0x000fe20003f05300 */
[----:B------:R-:W-:-:S12]  /*46d0*/  IMAD R26, R16, R5, RZ ;  /* 0x00000005101a7224 */ /* 0x000fd800078e02ff */
[----:B------:R-:W-:Y:S05]  /*46e0*/  @!P0 BRA `(.L_x_45) ;  /* 0x0000000000f88947 */ /* 0x000fea0003800000 */
[----:B------:R-:W-:Y:S01]  /*46f0*/  IADD3 R0, P1, PT, R6, 0x1, RZ ;  /* 0x0000000106007810 */ /* 0x000fe20007f3e0ff */
[----:B------:R-:W-:Y:S03]  /*4700*/  BSSY.RELIABLE B1, `(.L_x_46) ;  /* 0x0000010000017945 */ /* 0x000fe60003800100 */
[----:B------:R-:W-:Y:S01]  /*4710*/  ISETP.GE.U32.AND P0, PT, R0, 0x2, PT ;  /* 0x000000020000780c */ /* 0x000fe20003f06070 */
[----:B------:R-:W-:-:S05]  /*4720*/  IMAD.X R0, RZ, RZ, R7, P1 ;  /* 0x000000ffff007224 */ /* 0x000fca00008e0607 */
[----:B------:R-:W-:-:S13]  /*4730*/  ISETP.GE.U32.AND.EX P0, PT, R0, RZ, PT, P0 ;  /* 0x000000ff0000720c */ /* 0x000fda0003f06100 */
[----:B------:R-:W-:Y:S05]  /*4740*/  @!P0 BRA `(.L_x_47) ;  /* 0x00000000002c8947 */ /* 0x000fea0003800000 */
[----:B------:R-:W-:Y:S02]  /*4750*/  IADD3 R5, P1, PT, -R6, R60, RZ ;  /* 0x0000003c06057210 */ /* 0x000fe40007f3e1ff */
[----:B------:R-:W-:Y:S02]  /*4760*/  ISETP.EQ.U32.AND P2, PT, R36, R16, PT ;  /* 0x000000102400720c */ /* 0x000fe40003f42070 */
[-C--:B------:R-:W-:Y:S01]  /*4770*/  ISETP.GT.U32.AND P0, PT, R5, R36.reuse, PT ;  /* 0x000000240500720c */ /* 0x080fe20003f04070 */
[----:B------:R-:W-:Y:S01]  /*4780*/  IMAD.X R0, R17, 0x1, ~R7, P1 ;  /* 0x0000000111007824 */ /* 0x000fe200008e0e07 */
[----:B------:R-:W-:-:S04]  /*4790*/  ISETP.GT.U32.AND P1, PT, R6, R36, PT ;  /* 0x000000240600720c */ /* 0x000fc80003f24070 */
[----:B------:R-:W-:-:S04]  /*47a0*/  ISETP.GT.U32.AND.EX P0, PT, R0, RZ, PT, P0 ;  /* 0x000000ff0000720c */ /* 0x000fc80003f04100 */
[----:B------:R-:W-:-:S04]  /*47b0*/  ISETP.GT.U32.OR.EX P0, PT, R7, RZ, !P0, P1 ;  /* 0x000000ff0700720c */ /* 0x000fc80004704510 */
[----:B------:R-:W-:-:S13]  /*47c0*/  ISETP.EQ.OR.EX P0, PT, RZ, R21, P0, P2 ;  /* 0x00000015ff00720c */ /* 0x000fda0000702720 */
[----:B------:R-:W-:Y:S05]  /*47d0*/  @P0 BREAK.RELIABLE B1 ;  /* 0x0000000000010942 */ /* 0x000fea0003800100 */
[----:B------:R-:W-:Y:S05]  /*47e0*/  @P0 BREAK.RELIABLE B0 ;  /* 0x0000000000000942 */ /* 0x000fea0003800100 */
[----:B------:R-:W-:Y:S05]  /*47f0*/  @P0 BRA `(.L_x_48) ;  /* 0x0000004400bc0947 */ /* 0x000fea0003800000 */
.L_x_47:
[----:B------:R-:W-:Y:S05]  /*4800*/  BSYNC.RELIABLE B1 ;  /* 0x0000000000017941 */ /* 0x000fea0003800100 */
.L_x_46:
[----:B------:R0:W-:Y:S04]  /*4810*/  STL.64 [R24+0x20], RZ ;  /* 0x000020ff18007387 */ /* 0x0001e80000100a00 */
        /* <DEDUP_REMOVED lines=13> */
[CC--:B------:R-:W-:Y:S02]  /*48f0*/  SHF.L.U64.HI R19, R11.reuse, R4.reuse, RZ ;  /* 0x000000040b137219 */ /* 0x0c0fe400000102ff */
[C---:B------:R-:W-:Y:S02]  /*4900*/  SHF.L.U32 R22, R11.reuse, R4, RZ ;  /* 0x000000040b167219 */ /* 0x040fe400000006ff */
[----:B------:R-:W-:-:S02]  /*4910*/  SHF.L.U64.HI R10, R11, R0, RZ ;  /* 0x000000000b0a7219 */ /* 0x000fc400000102ff */
        /* <DEDUP_REMOVED lines=8> */
[----:B------:R0:W5:Y:S01]  /*49a0*/  LDL R0, [R1+0x920] ;  /* 0x0009200001007983 */ /* 0x0001620000100800 */
        /* <DEDUP_REMOVED lines=18> */
.L_x_45:
[----:B------:R-:W-:Y:S05]  /*4ad0*/  BSYNC.RELIABLE B0 ;  /* 0x0000000000007941 */ /* 0x000fea0003800100 */
.L_x_44:
[----:B0-----:R-:W0:Y:S02]  /*4ae0*/  LDC.64 R6, c[0x0][0x388] ;  /* 0x0000e200ff067b82 */ /* 0x001e240000000a00 */
[----:B0----5:R-:W-:-:S06]  /*4af0*/  IMAD.WIDE.U32 R6, R0, 0x4, R6 ;  /* 0x0000000400067825 */ /* 0x021fcc00078e0006 */
[----:B------:R-:W2:Y:S01]  /*4b00*/  LDG.E R6, desc[UR36][R6.64] ;  /* 0x0000002406067981 */ /* 0x000ea2000c1e1900 */
[----:B------:R-:W-:Y:S02]  /*4b10*/  IMAD.MOV.U32 R22, RZ, RZ, 0x1 ;  /* 0x00000001ff167424 */ /* 0x000fe400078e00ff */
[----:B------:R-:W-:-:S05]  /*4b20*/  IMAD.MOV.U32 R23, RZ, RZ, 0x0 ;  /* 0x00000000ff177424 */ /* 0x000fca00078e00ff */
[----:B------:R0:W-:Y:S01]  /*4b30*/  STL.64 [R1+0x930], R22 ;  /* 0x0009301601007387 */ /* 0x0001e20000100a00 */
[----:B--2---:R-:W-:-:S05]  /*4b40*/  LOP3.LUT R11, RZ, R6, RZ, 0x33, !PT ;  /* 0x00000006ff0b7212 */ /* 0x004fca00078e33ff */
[----:B------:R-:W-:Y:S02]  /*4b50*/  IMAD.IADD R10, R11, 0x1, R60 ;  /* 0x000000010b0a7824 */ /* 0x000fe400078e023c */
[----:B------:R-:W-:Y:S02]  /*4b60*/  IMAD.MOV.U32 R11, RZ, RZ, RZ ;  /* 0x000000ffff0b7224 */ /* 0x000fe400078e00ff */
[----:B------:R-:W-:-:S03]  /*4b70*/  IMAD R19, R10, 0x8, R2 ;  /* 0x000000080a137824 */ /* 0x000fc600078e0202 */
[----:B------:R0:W-:Y:S04]  /*4b80*/  STL.64 [R1+0x928], R10 ;  /* 0x0009280a01007387 */ /* 0x0001e80000100a00 */
[----:B------:R-:W2:Y:S01]  /*4b90*/  LDL.64 R4, [R19+0x20] ;  /* 0x0000200013047983 */ /* 0x000ea20000100a00 */
[----:B------:R-:W-:Y:S01]  /*4ba0*/  BSSY.RELIABLE B0, `(.L_x_49) ;  /* 0x000004d000007945 */ /* 0x000fe20003800100 */
[----:B--2---:R-:W-:-:S04]  /*4bb0*/  ISETP.NE.U32.AND P0, PT, R4, 0x1, PT ;  /* 0x000000010400780c */ /* 0x004fc80003f05070 */
[----:B------:R-:W-:-:S13]  /*4bc0*/  ISETP.NE.AND.EX P0, PT, R5, RZ, PT, P0 ;  /* 0x000000ff0500720c */ /* 0x000fda0003f05300 */
[----:B0-----:R-:W-:Y:S05]  /*4bd0*/  @!P0 BRA `(.L_x_50) ;  /* 0x0000000400248947 */ /* 0x001fea0003800000 */
[----:B------:R-:W2:Y:S01]  /*4be0*/  LDL.128 R4, [R1+0x460] ;  /* 0x0004600001047983 */ /* 0x000ea20000100c00 */
[----:B------:R-:W-:Y:S01]  /*4bf0*/  BSSY.RELIABLE B1, `(.L_x_51) ;  /* 0x000001b000017945 */ /* 0x000fe20003800100 */
[----:B--2---:R-:W-:-:S04]  /*4c00*/  ISETP.NE.U32.AND P0, PT, R4, -0x1, PT ;  /* 0xffffffff0400780c */ /* 0x004fc80003f05070 */
[----:B------:R-:W-:-:S13]  /*4c10*/  ISETP.NE.AND.EX P0, PT, R5, -0x1, PT, P0 ;  /* 0xffffffff0500780c */ /* 0x000fda0003f05300 */
[----:B------:R-:W-:Y:S05]  /*4c20*/  @!P0 BRA `(.L_x_52) ;  /* 0x00000000005c8947 */ /* 0x000fea0003800000 */
[----:B------:R-:W-:-:S04]  /*4c30*/  ISETP.NE.U32.AND P0, PT, R4, RZ, PT ;  /* 0x000000ff0400720c */ /* 0x000fc80003f05070 */
[----:B------:R-:W-:-:S13]  /*4c40*/  ISETP.NE.AND.EX P0, PT, R5, RZ, PT, P0 ;  /* 0x000000ff0500720c */ /* 0x000fda0003f05300 */
[----:B------:R-:W-:Y:S05]  /*4c50*/  @P0 BRA `(.L_x_53) ;  /* 0x0000000000200947 */ /* 0x000fea0003800000 */
[C---:B------:R-:W-:Y:S02]  /*4c60*/  ISETP.GE.U32.AND P0, PT, R6.reuse, R10, PT ;  /* 0x0000000a0600720c */ /* 0x040fe40003f06070 */
[----:B------:R-:W-:Y:S02]  /*4c70*/  ISETP.EQ.U32.AND P1, PT, R6, -0x1, PT ;  /* 0xffffffff0600780c */ /* 0x000fe40003f22070 */
[----:B------:R-:W-:-:S04]  /*4c80*/  ISETP.GE.U32.AND.EX P0, PT, R7, RZ, PT, P0 ;  /* 0x000000ff0700720c */ /* 0x000fc80003f06100 */
[----:B------:R-:W-:-:S13]  /*4c90*/  ISETP.EQ.OR.EX P0, PT, R7, -0x1, !P0, P1 ;  /* 0xffffffff0700780c */ /* 0x000fda0004702710 */
[----:B------:R-:W-:Y:S05]  /*4ca0*/  @!P0 BREAK.RELIABLE B1 ;  /* 0x0000000000018942 */ /* 0x000fea0003800100 */
[----:B------:R-:W-:Y:S05]  /*4cb0*/  @!P0 BREAK.RELIABLE B0 ;  /* 0x0000000000008942 */ /* 0x000fea0003800100 */
[----:B------:R-:W-:Y:S05]  /*4cc0*/  @P0 BRA `(.L_x_52) ;  /* 0x0000000000340947 */ /* 0x000fea0003800000 */
[----:B------:R-:W-:Y:S05]  /*4cd0*/  BRA `(.L_x_48) ;  /* 0x0000004000847947 */ /* 0x000fea0003800000 */
.L_x_53:
[----:B------:R-:W-:-:S04]  /*4ce0*/  IADD3 R7, P1, PT, -R4, R60, RZ ;  /* 0x0000003c04077210 */ /* 0x000fc80007f3e1ff */
[-C--:B------:R-:W-:Y:S01]  /*4cf0*/  ISETP.GT.U32.AND P0, PT, R7, R10.reuse, PT ;  /* 0x0000000a0700720c */ /* 0x080fe20003f04070 */
[----:B------:R-:W-:Y:S01]  /*4d00*/  IMAD.X R17, R17, 0x1, ~R5, P1 ;  /* 0x0000000111117824 */ /* 0x000fe200008e0e05 */
[----:B------:R-:W-:-:S04]  /*4d10*/  ISETP.GT.U32.AND P1, PT, R4, R10, PT ;  /* 0x0000000a0400720c */ /* 0x000fc80003f24070 */
[----:B------:R-:W-:-:S04]  /*4d20*/  ISETP.GT.U32.AND.EX P0, PT, R17, RZ, PT, P0 ;  /* 0x000000ff1100720c */ /* 0x000fc80003f04100 */
[----:B------:R-:W-:Y:S02]  /*4d30*/  ISETP.GT.U32.OR.EX P0, PT, R5, RZ, !P0, P1 ;  /* 0x000000ff0500720c */ /* 0x000fe40004704510 */
[----:B------:R-:W-:Y:S02]  /*4d40*/  ISETP.EQ.U32.AND P1, PT, R10, R16, PT ;  /* 0x000000100a00720c */ /* 0x000fe40003f22070 */
[----:B------:R-:W-:-:S04]  /*4d50*/  ISETP.EQ.AND P0, PT, R16, 0x1, P0 ;  /* 0x000000011000780c */ /* 0x000fc80000702270 */
[----:B------:R-:W-:-:S13]  /*4d60*/  ISETP.EQ.OR.EX P0, PT, RZ, R21, P0, P1 ;  /* 0x00000015ff00720c */ /* 0x000fda0000702710 */
[----:B------:R-:W-:Y:S05]  /*4d70*/  @P0 BREAK.RELIABLE B1 ;  /* 0x0000000000010942 */ /* 0x000fea0003800100 */
[----:B------:R-:W-:Y:S05]  /*4d80*/  @P0 BREAK.RELIABLE B0 ;  /* 0x0000000000000942 */ /* 0x000fea0003800100 */
[----:B------:R-:W-:Y:S05]  /*4d90*/  @P0 BRA `(.L_x_48) ;  /* 0x0000004000540947 */ /* 0x000fea0003800000 */
.L_x_52:
[----:B------:R-:W-:Y:S05]  /*4da0*/  BSYNC.RELIABLE B1 ;  /* 0x0000000000017941 */ /* 0x000fea0003800100 */
.L_x_51:
        /* <DEDUP_REMOVED lines=12> */
[----:B0-----:R-:W-:Y:S02]  /*4e70*/  SHF.L.U32 R19, R11, R0, RZ ;  /* 0x000000000b137219 */ /* 0x001fe400000006ff */
        /* <DEDUP_REMOVED lines=31> */
.L_x_50:
[----:B------:R-:W-:Y:S05]  /*5070*/  BSYNC.RELIABLE B0 ;  /* 0x0000000000007941 */ /* 0x000fea0003800100 */
.L_x_49:
[----:B------:R-:W2:Y:S04]  /*5080*/  LDL R10, [R1+0x924] ;  /* 0x00092400010a7983 */ /* 0x000ea80000100800 */
[----:B0-----:R-:W3:Y:S01]  /*5090*/  LDL.64 R4, [R1+0x918] ;  /* 0x0009180001047983 */ /* 0x001ee20000100a00 */
[----:B------:R-:W-:Y:S01]  /*50a0*/  VIADD R11, R26, 0xffffffff ;  /* 0xffffffff1a0b7836 */ /* 0x000fe20000000000 */
[----:B--2---:R-:W-:-:S03]  /*50b0*/  LOP3.LUT R7, RZ, R10, RZ, 0x33, !PT ;  /* 0x0000000aff077212 */ /* 0x004fc600078e33ff */
[----:B---3--:R-:W-:Y:S02]  /*50c0*/  IMAD.IADD R9, R11, 0x1, -R5 ;  /* 0x000000010b097824 */ /* 0x008fe400078e0a05 */
[----:B------:R-:W-:-:S03]  /*50d0*/  IMAD.IADD R7, R26, 0x1, R7 ;  /* 0x000000011a077824 */ /* 0x000fc600078e0207 */
[----:B------:R-:W-:Y:S02]  /*50e0*/  ISETP.GE.U32.AND P0, PT, R4, R9, PT ;  /* 0x000000090400720c */ /* 0x000fe40003f06070 */
[----:B-----5:R-:W-:-:S13]  /*50f0*/  ISETP.EQ.AND P1, PT, R0, R7, PT ;  /* 0x000000070000720c */ /* 0x020fda0003f22270 */
[----:B------:R-:W-:Y:S05]  /*5100*/  @!P0 BRA P1, `(.L_x_48) ;  /* 0x0000003c00788947 */ /* 0x000fea0000800000 */
[C---:B------:R-:W-:Y:S02]  /*5110*/  IMAD.IADD R9, R11.reuse, 0x1, -R4 ;  /* 0x000000010b097824 */ /* 0x040fe400078e0a04 */
[----:B------:R-:W-:-:S03]  /*5120*/  IMAD.IADD R6, R11, 0x1, -R0 ;  /* 0x000000010b067824 */ /* 0x000fc600078e0a00 */
[C---:B------:R-:W-:Y:S02]  /*5130*/  ISETP.GT.U32.AND P0, PT, R4.reuse, R9, PT ;  /* 0x000000090400720c */ /* 0x040fe40003f04070 */
[C---:B------:R-:W-:Y:S02]  /*5140*/  ISETP.GT.U32.AND P1, PT, R5.reuse, R6, PT ;  /* 0x000000060500720c */ /* 0x040fe40003f24070 */
[-C--:B------:R-:W-:Y:S02]  /*5150*/  ISETP.EQ.AND P0, PT, R5, R7.reuse, P0 ;  /* 0x000000070500720c */ /* 0x080fe40000702270 */
[----:B------:R-:W-:-:S04]  /*5160*/  ISETP.EQ.AND P1, PT, R4, R7, P1 ;  /* 0x000000070400720c */ /* 0x000fc80000f22270 */
[----:B------:R-:W-:-:S13]  /*5170*/  PLOP3.LUT P0, PT, P0, P1, PT, 0xf8, 0x8f ;  /* 0x00000000008f781c */ /* 0x000fda0000703f70 */
[----:B------:R-:W-:Y:S05]  /*5180*/  @P0 BRA `(.L_x_48) ;  /* 0x0000003c00580947 */ /* 0x000fea0003800000 */
[----:B------:R-:W2:Y:S01]  /*5190*/  LDL.64 R18, [R1+0x460] ;  /* 0x0004600001127983 */ /* 0x000ea20000100a00 */
[C---:B------:R-:W-:Y:S01]  /*51a0*/  VIADD R6, R25.reuse, 0xfffffffc ;  /* 0xfffffffc19067836 */ /* 0x040fe20000000000 */
[C---:B------:R-:W-:Y:S01]  /*51b0*/  LOP3.LUT R24, R25.reuse, 0x7, RZ, 0xc0, !PT ;  /* 0x0000000719187812 */ /* 0x040fe200078ec0ff */
[----:B------:R-:W-:Y:S01]  /*51c0*/  IMAD.MOV.U32 R7, RZ, RZ, -0x1 ;  /* 0xffffffffff077424 */ /* 0x000fe200078e00ff */
[C---:B------:R-:W-:Y:S02]  /*51d0*/  LOP3.LUT R22, R25.reuse, 0x3, RZ, 0xc0, !PT ;  /* 0x0000000319167812 */ /* 0x040fe400078ec0ff */
[----:B------:R-:W-:Y:S01]  /*51e0*/  LOP3.LUT R23, R25, 0x1, RZ, 0xc0, !PT ;  /* 0x0000000119177812 */ /* 0x000fe200078ec0ff */
[----:B------:R-:W-:Y:S01]  /*51f0*/  VIADD R32, R24, 0xffffffff ;  /* 0xffffffff18207836 */ /* 0x000fe20000000000 */
[----:B------:R-:W-:Y:S01]  /*5200*/  SHF.L.U32 R6, R7, R6, RZ ;  /* 0x0000000607067219 */ /* 0x000fe200000006ff */
[----:B------:R-:W-:-:S03]  /*5210*/  VIADD R27, R22, 0xffffffff ;  /* 0xffffffff161b7836 */ /* 0x000fc60000000000 */
[----:B------:R-:W-:Y:S02]  /*5220*/  SHF.R.S32.HI R20, RZ, 0x1f, R6 ;  /* 0x0000001fff147819 */ /* 0x000fe40000011406 */
[----:B--2---:R-:W-:Y:S01]  /*5230*/  ISETP.NE.U32.AND P0, PT, R18, RZ, PT ;  /* 0x000000ff1200720c */ /* 0x004fe20003f05070 */
[C---:B------:R-:W-:Y:S01]  /*5240*/  VIADD R18, R25.reuse, 0xfffffffb ;  /* 0xfffffffb19127836 */ /* 0x040fe20000000000 */
[----:B------:R-:W-:Y:S02]  /*5250*/  LOP3.LUT R25, R25, 0x7ffffff8, RZ, 0xc0, !PT ;  /* 0x7ffffff819197812 */ /* 0x000fe400078ec0ff */
[----:B------:R-:W-:-:S13]  /*5260*/  ISETP.NE.AND.EX P0, PT, R19, RZ, PT, P0 ;  /* 0x000000ff1300720c */ /* 0x000fda0003f05300 */
[----:B------:R-:W-:Y:S05]  /*5270*/  @P0 BRA `(.L_x_54) ;  /* 0x0000000c00b40947 */ /* 0x000fea0003800000 */
[----:B------:R-:W-:Y:S01]  /*5280*/  MOV R10, 0x0 ;  /* 0x00000000000a7802 */ /* 0x000fe20000000f00 */
[----:B------:R0:W-:Y:S01]  /*5290*/  STL [R1+0x438], RZ ;  /* 0x000438ff01007387 */ /* 0x0001e20000100800 */
[--C-:B------:R-:W-:Y:S01]  /*52a0*/  SHF.R.U64 R7, R12, 0x2, R13.reuse ;  /* 0x000000020c077819 */ /* 0x100fe2000000120d */
[----:B------:R-:W1:Y:S01]  /*52b0*/  LDCU.64 UR4, c[0x4][0x8] ;  /* 0x01000100ff0477ac */ /* 0x000e620008000a00 */
[----:B------:R-:W-:Y:S02]  /*52c0*/  ISETP.GE.AND P0, PT, R60, 0x1, PT ;  /* 0x000000013c00780c */ /* 0x000fe40003f06270 */
[----:B------:R-:W2:Y:S01]  /*52d0*/  LDC.64 R10, c[0x4][R10] ;  /* 0x010000000a0a7b82 */ /* 0x000ea20000000a00 */
[----:B------:R-:W-:Y:S02]  /*52e0*/  SHF.R.U32.HI R29, RZ, 0x2, R13 ;  /* 0x00000002ff1d7819 */ /* 0x000fe4000001160d */
[----:B------:R-:W-:Y:S02]  /*52f0*/  LOP3.LUT R7, R7, R6, RZ, 0xfc, !PT ;  /* 0x0000000607077212 */ /* 0x000fe400078efcff */
[----:B------:R-:W-:-:S02]  /*5300*/  P2R R0, PR, RZ, 0x1 ;  /* 0x00000001ff007803 */ /* 0x000fc40000000000 */
[----:B------:R-:W-:Y:S02]  /*5310*/  LOP3.LUT R29, R29, R20, RZ, 0xfc, !PT ;  /* 0x000000141d1d7212 */ /* 0x000fe400078efcff */
[----:B------:R-:W-:Y:S02]  /*5320*/  IADD3 R7, P0, PT, R7, 0x1, RZ ;  /* 0x0000000107077810 */ /* 0x000fe40007f1e0ff */
[--C-:B------:R-:W-:Y:S02]  /*5330*/  SHF.R.U64 R3, R3, 0x4, R8.reuse ;  /* 0x0000000403037819 */ /* 0x100fe40000001208 */
[-C--:B------:R-:W-:Y:S01]  /*5340*/  SHF.L.U32 R28, R7, R18.reuse, RZ ;  /* 0x00000012071c7219 */ /* 0x080fe200000006ff */
[----:B------:R-:W-:Y:S01]  /*5350*/  IMAD.X R29, RZ, RZ, R29, P0 ;  /* 0x000000ffff1d7224 */ /* 0x000fe200000e061d */
[----:B------:R-:W-:Y:S01]  /*5360*/  SHF.R.U32.HI R8, RZ, 0x4, R8 ;  /* 0x00000004ff087819 */ /* 0x000fe20000011608 */
[----:B-1----:R-:W-:Y:S01]  /*5370*/  IMAD.U32 R4, RZ, RZ, UR4 ;  /* 0x00000004ff047e24 */ /* 0x002fe2000f8e00ff */
[----:B------:R-:W-:Y:S01]  /*5380*/  IADD3 R6, P1, PT, R53, 0x438, RZ ;  /* 0x0000043835067810 */ /* 0x000fe20007f3e0ff */
[----:B------:R-:W-:Y:S01]  /*5390*/  IMAD.U32 R5, RZ, RZ, UR5 ;  /* 0x00000005ff057e24 */ /* 0x000fe2000f8e00ff */
[----:B------:R-:W-:-:S02]  /*53a0*/  SHF.L.U64.HI R29, R7, R18, R29 ;  /* 0x00000012071d7219 */ /* 0x000fc4000001021d */
[----:B------:R-:W-:Y:S01]  /*53b0*/  IADD3 R28, P0, PT, R28, -0x1, RZ ;  /* 0xffffffff1c1c7810 */ /* 0x000fe20007f1e0ff */
[----:B------:R-:W-:Y:S01]  /*53c0*/  IMAD.X R7, RZ, RZ, R52, P1 ;  /* 0x000000ffff077224 */ /* 0x000fe200008e0634 */
[CC--:B------:R-:W-:Y:S02]  /*53d0*/  SHF.L.U64.HI R19, R3.reuse, R18.reuse, R8 ;  /* 0x0000001203137219 */ /* 0x0c0fe40000010208 */
[--C-:B------:R-:W-:Y:S02]  /*53e0*/  SHF.R.U64 R64, R64, 0x2, R65.reuse ;  /* 0x0000000240407819 */ /* 0x100fe40000001241 */
[----:B------:R-:W-:Y:S02]  /*53f0*/  SHF.L.U32 R18, R3, R18, RZ ;  /* 0x0000001203127219 */ /* 0x000fe400000006ff */
[----:B------:R-:W-:Y:S02]  /*5400*/  SHF.R.U32.HI R65, RZ, 0x2, R65 ;  /* 0x00000002ff417819 */ /* 0x000fe40000011641 */
[----:B------:R-:W-:-:S02]  /*5410*/  SHF.R.U64 R30, R14, 0x4, R15 ;  /* 0x000000040e1e7819 */ /* 0x000fc4000000120f */
[----:B------:R-:W-:Y:S02]  /*5420*/  SHF.R.U32.HI R31, RZ, 0x4, R15 ;  /* 0x00000004ff1f7819 */ /* 0x000fe4000001160f */
[----:B0-----:R-:W-:-:S07]  /*5430*/  IADD3.X R29, PT, PT, R29, -0x1, RZ, P0, !PT ;  /* 0xffffffff1d1d7810 */ /* 0x001fce00007fe4ff */
[----:B------:R-:W-:-:S07]  /*5440*/  LEPC R20, `(.L_x_55) ;  /* 0x000000001014794e */ /* 0x000fce0000000000 */
[----:B--2---:R-:W-:Y:S05]  /*5450*/  CALL.ABS.NOINC R10 ;  /* 0x000000000a007343 */ /* 0x004fea0003c00000 */
.L_x_55:
[----:B------:R-:W-:-:S13]  /*5460*/  ISETP.GE.AND P6, PT, R60, 0x1, PT ;  /* 0x000000013c00780c */ /* 0x000fda0003fc6270 */
[----:B------:R-:W-:Y:S05]  /*5470*/  @!P6 BRA `(.L_x_56) ;  /* 0x000000040090e947 */ /* 0x000fea0003800000 */
[----:B------:R-:W-:Y:S01]  /*5480*/  ISETP.GE.U32.AND P0, PT, R16, 0x7, PT ;  /* 0x000000071000780c */ /* 0x000fe20003f06070 */
[----:B------:R-:W-:-:S12]  /*5490*/  IMAD.MOV.U32 R0, RZ, RZ, RZ ;  /* 0x000000ffff007224 */ /* 0x000fd800078e00ff */
[----:B------:R-:W-:Y:S05]  /*54a0*/  @!P0 BRA `(.L_x_57) ;  /* 0x0000000000c08947 */ /* 0x000fea0003800000 */
[----:B------:R-:W-:Y:S01]  /*54b0*/  BSSY.RECONVERGENT B0, `(.L_x_58) ;  /* 0x000002e000007945 */ /* 0x000fe20003800200 */
[----:B------:R-:W-:-:S07]  /*54c0*/  IMAD.MOV.U32 R0, RZ, RZ, RZ ;  /* 0x000000ffff007224 */ /* 0x000fce00078e00ff */
.L_x_59:
[C---:B0-----:R-:W-:Y:S02]  /*54d0*/  IMAD R3, R0.reuse, 0x8, R1 ;  /* 0x0000000800037824 */ /* 0x041fe400078e0201 */
[----:B------:R-:W-:-:S03]  /*54e0*/  VIADD R0, R0, 0x8 ;  /* 0x0000000800007836 */ /* 0x000fc60000000000 */
[----:B------:R0:W-:Y:S02]  /*54f0*/  STL.64 [R3], RZ ;  /* 0x000000ff03007387 */ /* 0x0001e40000100a00 */
[----:B------:R-:W-:Y:S02]  /*5500*/  ISETP.NE.AND P0, PT, R0, R25, PT ;  /* 0x000000190000720c */ /* 0x000fe40003f05270 */
[----:B------:R0:W-:Y:S04]  /*5510*/  STL.64 [R3+0x1b0], RZ ;  /* 0x0001b0ff03007387 */ /* 0x0001e80000100a00 */
        /* <DEDUP_REMOVED lines=37> */
[----:B------:R0:W-:Y:S01]  /*5770*/  STL.64 [R3+0x398], RZ ;  /* 0x000398ff03007387 */ /* 0x0001e20000100a00 */
[----:B------:R-:W-:Y:S05]  /*5780*/  @P0 BRA `(.L_x_59) ;  /* 0xfffffffc00500947 */ /* 0x000fea000383ffff */
[----:B------:R-:W-:Y:S05]  /*5790*/  BSYNC.RECONVERGENT B0 ;  /* 0x0000000000007941 */ /* 0x000fea0003800200 */
.L_x_58:
[----:B------:R-:W-:-:S07]  /*57a0*/  IMAD.MOV.U32 R0, RZ, RZ, R25 ;  /* 0x000000ffff007224 */ /* 0x000fce00078e0019 */
.L_x_57:
[----:B------:R-:W-:-:S13]  /*57b0*/  ISETP.NE.AND P0, PT, R24, RZ, PT ;  /* 0x000000ff1800720c */ /* 0x000fda0003f05270 */
[----:B------:R-:W-:Y:S05]  /*57c0*/  @!P0 BRA `(.L_x_56) ;  /* 0x0000000000bc8947 */ /* 0x000fea0003800000 */
[----:B------:R-:W-:Y:S02]  /*57d0*/  ISETP.GE.U32.AND P0, PT, R32, 0x3, PT ;  /* 0x000000032000780c */ /* 0x000fe40003f06070 */
[----:B------:R-:W-:-:S11]  /*57e0*/  ISETP.NE.AND P1, PT, R22, RZ, PT ;  /* 0x000000ff1600720c */ /* 0x000fd60003f25270 */
[----:B------:R-:W-:Y:S05]  /*57f0*/  @!P0 BRA `(.L_x_60) ;  /* 0x0000000000588947 */ /* 0x000fea0003800000 */
[C---:B0-----:R-:W-:Y:S02]  /*5800*/  IMAD R3, R0.reuse, 0x8, R1 ;  /* 0x0000000800037824 */ /* 0x041fe400078e0201 */
[----:B------:R-:W-:-:S03]  /*5810*/  VIADD R0, R0, 0x4 ;  /* 0x0000000400007836 */ /* 0x000fc60000000000 */
[----:B------:R1:W-:Y:S04]  /*5820*/  STL.64 [R3], RZ ;  /* 0x000000ff03007387 */ /* 0x0003e80000100a00 */
        /* <DEDUP_REMOVED lines=18> */
[----:B------:R1:W-:Y:S02]  /*5950*/  STL.64 [R3+0x378], RZ ;  /* 0x000378ff03007387 */ /* 0x0003e40000100a00 */
.L_x_60:
[----:B------:R-:W-:Y:S05]  /*5960*/  @!P1 BRA `(.L_x_56) ;  /* 0x0000000000549947 */ /* 0x000fea0003800000 */
[----:B------:R-:W-:Y:S02]  /*5970*/  ISETP.NE.AND P0, PT, R27, RZ, PT ;  /* 0x000000ff1b00720c */ /* 0x000fe40003f05270 */
[----:B------:R-:W-:-:S11]  /*5980*/  ISETP.NE.AND P1, PT, R23, RZ, PT ;  /* 0x000000ff1700720c */ /* 0x000fd60003f25270 */
[----:B------:R-:W-:Y:S05]  /*5990*/  @!P0 BRA `(.L_x_61) ;  /* 0x0000000000308947 */ /* 0x000fea0003800000 */
[C---:B01----:R-:W-:Y:S02]  /*59a0*/  IMAD R3, R0.reuse, 0x8, R1 ;  /* 0x0000000800037824 */ /* 0x043fe400078e0201 */
        /* <DEDUP_REMOVED lines=11> */
.L_x_61:
[----:B------:R-:W-:-:S05]  /*5a60*/  @P1 IMAD R0, R0, 0x8, R1 ;  /* 0x0000000800001824 */ /* 0x000fca00078e0201 */
[----:B------:R3:W-:Y:S04]  /*5a70*/  @P1 STL.64 [R0], RZ ;  /* 0x000000ff00001387 */ /* 0x0007e80000100a00 */
[----:B------:R3:W-:Y:S04]  /*5a80*/  @P1 STL.64 [R0+0x1b0], RZ ;  /* 0x0001b0ff00001387 */ /* 0x0007e80000100a00 */
[----:B------:R3:W-:Y:S04]  /*5a90*/  @P1 STL.64 [R0+0x288], RZ ;  /* 0x000288ff00001387 */ /* 0x0007e80000100a00 */
[----:B------:R3:W-:Y:S04]  /*5aa0*/  @P1 STL.64 [R0+0xd8], RZ ;  /* 0x0000d8ff00001387 */ /* 0x0007e80000100a00 */
[----:B------:R3:W-:Y:S02]  /*5ab0*/  @P1 STL.64 [R0+0x360], RZ ;  /* 0x000360ff00001387 */ /* 0x0007e40000100a00 */
.L_x_56:
[----:B------:R-:W-:Y:S01]  /*5ac0*/  LOP3.LUT R4, R28, R18, R30, 0xfe, !PT ;  /* 0x000000121c047212 */ /* 0x000fe200078efe1e */
[----:B------:R4:W-:Y:S01]  /*5ad0*/  STL.64 [R1], R64 ;  /* 0x0000004001007387 */ /* 0x0009e20000100a00 */
[----:B------:R-:W-:Y:S01]  /*5ae0*/  LOP3.LUT R5, R29, R19, R31, 0xfe, !PT ;  /* 0x000000131d057212 */ /* 0x000fe200078efe1f */
[----:B------:R-:W-:Y:S01]  /*5af0*/  BSSY.RECONVERGENT B0, `(.L_x_62) ;  /* 0x000005e000007945 */ /* 0x000fe20003800200 */
[----:B------:R-:W-:Y:S01]  /*5b00*/  LOP3.LUT R4, RZ, R4, RZ, 0x33, !PT ;  /* 0x00000004ff047212 */ /* 0x000fe200078e33ff */
[----:B------:R4:W-:Y:S01]  /*5b10*/  STL.64 [R1+0x1b0], R30 ;  /* 0x0001b01e01007387 */ /* 0x0009e20000100a00 */
[----:B------:R-:W-:Y:S01]  /*5b20*/  LOP3.LUT R5, RZ, R5, RZ, 0x33, !PT ;  /* 0x00000005ff057212 */ /* 0x000fe200078e33ff */
[----:B---3--:R-:W-:Y:S02]  /*5b30*/  IMAD.MOV.U32 R0, RZ, RZ, RZ ;  /* 0x000000ffff007224 */ /* 0x008fe400078e00ff */
[----:B------:R4:W-:Y:S01]  /*5b40*/  STL.64 [R1+0x288], R28 ;  /* 0x0002881c01007387 */ /* 0x0009e20000100a00 */
[----:B012---:R-:W-:-:S02]  /*5b50*/  IMAD.MOV.U32 R3, RZ, RZ, RZ ;  /* 0x000000ffff037224 */ /* 0x007fc400078e00ff */
[----:B------:R-:W-:Y:S01]  /*5b60*/  IMAD.MOV.U32 R7, RZ, RZ, RZ ;  /* 0x000000ffff077224 */ /* 0x000fe200078e00ff */
[----:B------:R4:W-:Y:S04]  /*5b70*/  STL.64 [R1+0xd8], R18 ;  /* 0x0000d81201007387 */ /* 0x0009e80000100a00 */
[----:B------:R4:W-:Y:S02]  /*5b80*/  STL.64 [R1+0x360], R4 ;  /* 0x0003600401007387 */ /* 0x0009e40000100a00 */
.L_x_70:
[----:B0-----:R-:W0:Y:S01]  /*5b90*/  LDCU UR4, c[0x0][0x39c] ;  /* 0x00007380ff0477ac */ /* 0x001e220008000800 */
[----:B-----5:R-:W-:Y:S01]  /*5ba0*/  LOP3.LUT R9, R64, 0x1, RZ, 0xc0, !PT ;  /* 0x0000000140097812 */ /* 0x020fe200078ec0ff */
[----:B------:R-:W-:Y:S03]  /*5bb0*/  BSSY.RECONVERGENT B1, `(.L_x_63) ;  /* 0x000004f000017945 */ /* 0x000fe60003800200 */
[----:B------:R-:W-:-:S04]  /*5bc0*/  LOP3.LUT P0, RZ, R4, R9, RZ, 0xfc, !PT ;  /* 0x0000000904ff7212 */ /* 0x000fc8000780fcff */
[----:B------:R-:W-:-:S04]  /*5bd0*/  LOP3.LUT P0, RZ, R5, RZ, RZ, 0xfc, P0 ;  /* 0x000000ff05ff7212 */ /* 0x000fc8000000fcff */
[----:B0-----:R-:W-:-:S13]  /*5be0*/  ISETP.GE.OR P0, PT, R0, UR4, !P0 ;  /* 0x0000000400007c0c */ /* 0x001fda000c706670 */
[----:B-1----:R-:W-:Y:S05]  /*5bf0*/  @P0 BRA `(.L_x_64) ;  /* 0x00000004000c0947 */ /* 0x002fea0003800000 */
[----:B------:R-:W-:-:S04]  /*5c00*/  ISETP.NE.U32.AND P0, PT, R28, -0x1, PT ;  /* 0xffffffff1c00780c */ /* 0x000fc80003f05070 */
[----:B------:R-:W-:-:S13]  /*5c10*/  ISETP.NE.AND.EX P0, PT, R29, -0x1, PT, P0 ;  /* 0xffffffff1d00780c */ /* 0x000fda0003f05300 */
[----:B------:R-:W-:Y:S05]  /*5c20*/  @P0 BRA `(.L_x_65) ;  /* 0x0000000000280947 */ /* 0x000fea0003800000 */
[----:B------:R-:W-:-:S05]  /*5c30*/  IMAD R6, R0, 0x8, R1 ;  /* 0x0000000800067824 */ /* 0x000fca00078e0201 */
[----:B----4-:R1:W5:Y:S04]  /*5c40*/  LDL.64 R64, [R6+-0x8] ;  /* 0xfffff80006407983 */ /* 0x0103680000100a00 */
[----:B------:R1:W5:Y:S04]  /*5c50*/  LDL.64 R30, [R6+0x1a8] ;  /* 0x0001a800061e7983 */ /* 0x0003680000100a00 */
[----:B------:R1:W5:Y:S04]  /*5c60*/  LDL.64 R18, [R6+0xd0] ;  /* 0x0000d00006127983 */ /* 0x0003680000100a00 */
[----:B------:R1:W5:Y:S04]  /*5c70*/  LDL.64 R28, [R6+0x280] ;  /* 0x00028000061c7983 */ /* 0x0003680000100a00 */
[----:B------:R1:W5:Y:S01]  /*5c80*/  LDL.64 R4, [R6+0x358] ;  /* 0x0003580006047983 */ /* 0x0003620000100a00 */
[----:B------:R-:W-:Y:S01]  /*5c90*/  IADD3 R3, P0, PT, R3, 0x1, RZ ;  /* 0x0000000103037810 */ /* 0x000fe20007f1e0ff */
[----:B------:R-:W-:-:S04]  /*5ca0*/  VIADD R0, R0, 0xffffffff ;  /* 0xffffffff00007836 */ /* 0x000fc80000000000 */
[----:B------:R-:W-:Y:S01]  /*5cb0*/  IMAD.X R7, RZ, RZ, R7, P0 ;  /* 0x000000ffff077224 */ /* 0x000fe200000e0607 */
[----:B------:R-:W-:Y:S07]  /*5cc0*/  BRA `(.L_x_66) ;  /* 0x0000000000f47947 */ /* 0x000fee0003800000 */
.L_x_65:
[----:B------:R-:W-:-:S04]  /*5cd0*/  ISETP.NE.U32.AND P0, PT, R9, RZ, PT ;  /* 0x000000ff0900720c */ /* 0x000fc80003f05070 */
[----:B------:R-:W-:-:S13]  /*5ce0*/  ISETP.NE.AND.EX P0, PT, RZ, RZ, PT, P0 ;  /* 0x000000ffff00720c */ /* 0x000fda0003f05300 */
[----:B------:R-:W-:Y:S05]  /*5cf0*/  @!P0 BRA `(.L_x_67) ;  /* 0x00000000003c8947 */ /* 0x000fea0003800000 */
[----:B------:R-:W-:Y:S01]  /*5d00*/  BSSY.RECONVERGENT B2, `(.L_x_68) ;  /* 0x0000009000027945 */ /* 0x000fe20003800200 */
.L_x_69:
[C---:B------:R-:W-:Y:S02]  /*5d10*/  LOP3.LUT P0, RZ, R64.reuse, 0x2, RZ, 0xc0, !PT ;  /* 0x0000000240ff7812 */ /* 0x040fe4000780c0ff */
[----:B----4-:R-:W-:Y:S02]  /*5d20*/  SHF.R.U64 R64, R64, 0x1, R65 ;  /* 0x0000000140407819 */ /* 0x010fe40000001241 */
[C---:B------:R-:W-:Y:S01]  /*5d30*/  SHF.L.U64.HI R31, R30.reuse, 0x1, R31 ;  /* 0x000000011e1f7819 */ /* 0x040fe2000001021f */
[----:B------:R-:W-:Y:S01]  /*5d40*/  IMAD.SHL.U32 R30, R30, 0x2, RZ ;  /* 0x000000021e1e7824 */ /* 0x000fe200078e00ff */
[----:B------:R-:W-:Y:S02]  /*5d50*/  SHF.R.U64 R18, R18, 0x1, R19 ;  /* 0x0000000112127819 */ /* 0x000fe40000001213 */
[----:B------:R-:W-:Y:S02]  /*5d60*/  SHF.R.U32.HI R65, RZ, 0x1, R65 ;  /* 0x00000001ff417819 */ /* 0x000fe40000011641 */
[----:B------:R-:W-:-:S03]  /*5d70*/  SHF.R.U32.HI R19, RZ, 0x1, R19 ;  /* 0x00000001ff137819 */ /* 0x000fc60000011613 */
[----:B------:R-:W-:Y:S05]  /*5d80*/  @P0 BRA `(.L_x_69) ;  /* 0xfffffffc00e00947 */ /* 0x000fea000383ffff */
[----:B------:R-:W-:Y:S05]  /*5d90*/  BSYNC.RECONVERGENT B2 ;  /* 0x0000000000027941 */ /* 0x000fea0003800200 */
.L_x_68:
[----:B------:R-:W-:Y:S02]  /*5da0*/  LOP3.LUT R4, R30, R18, R28, 0xfe, !PT ;  /* 0x000000121e047212 */ /* 0x000fe400078efe1c */
[----:B------:R-:W-:Y:S02]  /*5db0*/  LOP3.LUT R5, R31, R19, R29, 0xfe, !PT ;  /* 0x000000131f057212 */ /* 0x000fe400078efe1d */
[----:B------:R-:W-:Y:S02]  /*5dc0*/  LOP3.LUT R4, RZ, R4, RZ, 0x33, !PT ;  /* 0x00000004ff047212 */ /* 0x000fe400078e33ff */
[----:B------:R-:W-:Y:S01]  /*5dd0*/  LOP3.LUT R5, RZ, R5, RZ, 0x33, !PT ;  /* 0x00000005ff057212 */ /* 0x000fe200078e33ff */
[----:B------:R-:W-:Y:S06]  /*5de0*/  BRA `(.L_x_66) ;  /* 0x0000000000ac7947 */ /* 0x000fec0003800000 */
.L_x_67:
[----:B------:R-:W-:Y:S01]  /*5df0*/  IADD3 R11, P0, PT, RZ, -R4, RZ ;  /* 0x80000004ff0b7210 */ /* 0x000fe20007f1e0ff */
[----:B------:R-:W-:Y:S02]  /*5e00*/  IMAD R13, R0, 0x8, R1 ;  /* 0x00000008000d7824 */ /* 0x000fe400078e0201 */
[----:B------:R-:W-:Y:S01]  /*5e10*/  IMAD.MOV.U32 R8, RZ, RZ, R18 ;  /* 0x000000ffff087224 */ /* 0x000fe200078e0012 */
[----:B------:R-:W-:Y:S01]  /*5e20*/  LOP3.LUT R11, R4, R11, RZ, 0xc0, !PT ;  /* 0x0000000b040b7212 */ /* 0x000fe200078ec0ff */
[----:B------:R-:W-:Y:S01]  /*5e30*/  IMAD.X R6, RZ, RZ, ~R5, P0 ;  /* 0x000000ffff067224 */ /* 0x000fe200000e0e05 */
[----:B------:R0:W-:Y:S01]  /*5e40*/  STL.64 [R13+0x1b0], R30 ;  /* 0x0001b01e0d007387 */ /* 0x0001e20000100a00 */
[----:B------:R-:W-:Y:S01]  /*5e50*/  IMAD.MOV.U32 R9, RZ, RZ, R19 ;  /* 0x000000ffff097224 */ /* 0x000fe200078e0013 */
[----:B----4-:R-:W-:Y:S01]  /*5e60*/  LOP3.LUT R18, R18, R11, RZ, 0xfc, !PT ;  /* 0x0000000b12127212 */ /* 0x010fe200078efcff */
[----:B------:R-:W-:Y:S01]  /*5e70*/  VIADD R0, R0, 0x1 ;  /* 0x0000000100007836 */ /* 0x000fe20000000000 */
[----:B------:R-:W-:Y:S01]  /*5e80*/  LOP3.LUT R6, R5, R6, RZ, 0xc0, !PT ;  /* 0x0000000605067212 */ /* 0x000fe200078ec0ff */
[----:B------:R-:W-:Y:S01]  /*5e90*/  STL.64 [R13], R64 ;  /* 0x000000400d007387 */ /* 0x000fe20000100a00 */
[----:B------:R-:W-:-:S02]  /*5ea0*/  LOP3.LUT R4, R11, R4, RZ, 0x3c, !PT ;  /* 0x000000040b047212 */ /* 0x000fc400078e3cff */
[-C--:B------:R-:W-:Y:S01]  /*5eb0*/  LOP3.LUT R19, R19, R6.reuse, RZ, 0xfc, !PT ;  /* 0x0000000613137212 */ /* 0x080fe200078efcff */
[----:B------:R-:W-:Y:S01]  /*5ec0*/  STL.64 [R13+0xd8], R8 ;  /* 0x0000d8080d007387 */ /* 0x000fe20000100a00 */
[----:B------:R-:W-:Y:S02]  /*5ed0*/  LOP3.LUT R5, R6, R5, RZ, 0x3c, !PT ;  /* 0x0000000506057212 */ /* 0x000fe400078e3cff */
[----:B0-----:R-:W-:Y:S01]  /*5ee0*/  LOP3.LUT R30, R30, R11, RZ, 0xfc, !PT ;  /* 0x0000000b1e1e7212 */ /* 0x001fe200078efcff */
[----:B------:R0:W-:Y:S01]  /*5ef0*/  STL.64 [R13+0x288], R28 ;  /* 0x0002881c0d007387 */ /* 0x0001e20000100a00 */
[----:B------:R-:W-:Y:S02]  /*5f00*/  LOP3.LUT R31, R31, R6, RZ, 0xfc, !PT ;  /* 0x000000061f1f7212 */ /* 0x000fe400078efcff */
[--C-:B------:R-:W-:Y:S01]  /*5f10*/  SHF.R.U64 R18, R18, 0x1, R19.reuse ;  /* 0x0000000112127819 */ /* 0x100fe20000001213 */
[----:B------:R1:W-:Y:S01]  /*5f20*/  STL.64 [R13+0x360], R4 ;  /* 0x000360040d007387 */ /* 0x0003e20000100a00 */
[----:B------:R-:W-:-:S02]  /*5f30*/  SHF.R.U32.HI R19, RZ, 0x1, R19 ;  /* 0x00000001ff137819 */ /* 0x000fc40000011613 */
[C---:B------:R-:W-:Y:S01]  /*5f40*/  SHF.L.U64.HI R31, R30.reuse, 0x1, R31 ;  /* 0x000000011e1f7819 */ /* 0x040fe2000001021f */
[----:B------:R-:W-:Y:S01]  /*5f50*/  IMAD.SHL.U32 R30, R30, 0x2, RZ ;  /* 0x000000021e1e7824 */ /* 0x000fe200078e00ff */
[----:B------:R-:W-:Y:S02]  /*5f60*/  LOP3.LUT R10, R28, R11, RZ, 0xfc, !PT ;  /* 0x0000000b1c0a7212 */ /* 0x000fe400078efcff */
[----:B------:R-:W-:Y:S02]  /*5f70*/  LOP3.LUT R12, R29, R6, RZ, 0xfc, !PT ;  /* 0x000000061d0c7212 */ /* 0x000fe400078efcff */
[----:B------:R-:W-:Y:S01]  /*5f80*/  LOP3.LUT R11, R18, R28, R11, 0xfe, !PT ;  /* 0x0000001c120b7212 */ /* 0x000fe200078efe0b */
[----:B0-----:R-:W-:Y:S01]  /*5f90*/  IMAD.MOV.U32 R28, RZ, RZ, R10 ;  /* 0x000000ffff1c7224 */ /* 0x001fe200078e000a */
[----:B------:R-:W-:Y:S01]  /*5fa0*/  LOP3.LUT R6, R19, R29, R6, 0xfe, !PT ;  /* 0x0000001d13067212 */ /* 0x000fe200078efe06 */
[----:B------:R-:W-:Y:S01]  /*5fb0*/  IMAD.MOV.U32 R29, RZ, RZ, R12 ;  /* 0x000000ffff1d7224 */ /* 0x000fe200078e000c */
[----:B-1----:R-:W-:-:S02]  /*5fc0*/  LOP3.LUT R4, R11, R30, RZ, 0xfc, !PT ;  /* 0x0000001e0b047212 */ /* 0x002fc400078efcff */
[----:B------:R-:W-:Y:S02]  /*5fd0*/  LOP3.LUT R5, R6, R31, RZ, 0xfc, !PT ;  /* 0x0000001f06057212 */ /* 0x000fe400078efcff */
[--C-:B------:R-:W-:Y:S02]  /*5fe0*/  SHF.R.U64 R64, R64, 0x1, R65.reuse ;  /* 0x0000000140407819 */ /* 0x100fe40000001241 */
[----:B------:R-:W-:Y:S02]  /*5ff0*/  SHF.R.U32.HI R65, RZ, 0x1, R65 ;  /* 0x00000001ff417819 */ /* 0x000fe40000011641 */
[----:B------:R-:W-:Y:S02]  /*6000*/  LOP3.LUT R4, RZ, R4, RZ, 0x33, !PT ;  /* 0x00000004ff047212 */ /* 0x000fe400078e33ff */
[----:B------:R-:W-:Y:S01]  /*6010*/  LOP3.LUT R5, RZ, R5, RZ, 0x33, !PT ;  /* 0x00000005ff057212 */ /* 0x000fe200078e33ff */
[----:B------:R-:W-:Y:S06]  /*6020*/  BRA `(.L_x_66) ;  /* 0x00000000001c7947 */ /* 0x000fec0003800000 */
.L_x_64:
[----:B------:R-:W-:-:S05]  /*6030*/  IMAD R6, R0, 0x8, R1 ;  /* 0x0000000800067824 */ /* 0x000fca00078e0201 */
[----:B----4-:R0:W5:Y:S04]  /*6040*/  LDL.64 R64, [R6+-0x8] ;  /* 0xfffff80006407983 */ /* 0x0101680000100a00 */
[----:B------:R0:W5:Y:S04]  /*6050*/  LDL.64 R30, [R6+0x1a8] ;  /* 0x0001a800061e7983 */ /* 0x0001680000100a00 */
[----:B------:R0:W5:Y:S04]  /*6060*/  LDL.64 R18, [R6+0xd0] ;  /* 0x0000d00006127983 */ /* 0x0001680000100a00 */
[----:B------:R0:W5:Y:S04]  /*6070*/  LDL.64 R28, [R6+0x280] ;  /* 0x00028000061c7983 */ /* 0x0001680000100a00 */
[----:B------:R0:W5:Y:S01]  /*6080*/  LDL.64 R4, [R6+0x358] ;  /* 0x0003580006047983 */ /* 0x0001620000100a00 */
[----:B------:R-:W-:-:S07]  /*6090*/  VIADD R0, R0, 0xffffffff ;  /* 0xffffffff00007836 */ /* 0x000fce0000000000 */
.L_x_66:
[----:B------:R-:W-:Y:S05]  /*60a0*/  BSYNC.RECONVERGENT B1 ;  /* 0x0000000000017941 */ /* 0x000fea0003800200 */
.L_x_63:
[----:B------:R-:W-:-:S13]  /*60b0*/  ISETP.GT.AND P0, PT, R0, -0x1, PT ;  /* 0xffffffff0000780c */ /* 0x000fda0003f04270 */
[----:B------:R-:W-:Y:S05]  /*60c0*/  @P0 BRA `(.L_x_70) ;  /* 0xfffffff800b00947 */ /* 0x000fea000383ffff */
[----:B------:R-:W-:Y:S05]  /*60d0*/  BSYNC.RECONVERGENT B0 ;  /* 0x0000000000007941 */ /* 0x000fea0003800200 */
.L_x_62:
[----:B-----5:R-:W2:Y:S02]  /*60e0*/  LDL R5, [R1+0x958] ;  /* 0x0009580001057983 */ /* 0x020ea40000100800 */
[----:B--2---:R-:W-:-:S05]  /*60f0*/  IMAD R0, R5, 0x8, R2 ;  /* 0x0000000805007824 */ /* 0x004fca00078e0202 */
[----:B------:R-:W2:Y:S02]  /*6100*/  LDL.64 R4, [R0+0x4f8] ;  /* 0x0004f80000047983 */ /* 0x000ea40000100a00 */
[----:B--2---:R-:W-:-:S05]  /*6110*/  IADD3 R4, P0, PT, R4, R3, RZ ;  /* 0x0000000304047210 */ /* 0x004fca0007f1e0ff */
[----:B------:R-:W-:-:S05]  /*6120*/  IMAD.X R5, R5, 0x1, R7, P0 ;  /* 0x0000000105057824 */ /* 0x000fca00000e0607 */
[----:B------:R2:W-:Y:S01]  /*6130*/  STL.64 [R0+0x4f8], R4 ;  /* 0x0004f80400007387 */ /* 0x0005e20000100a00 */
[----:B------:R-:W-:Y:S05]  /*6140*/  BRA `(.L_x_48) ;  /* 0x0000002c00687947 */ /* 0x000fea0003800000 */
.L_x_54:
[----:B------:R-:W-:-:S13]  /*6150*/  ISETP.NE.AND P0, PT, R0, R10, PT ;  /* 0x0000000a0000720c */ /* 0x000fda0003f05270 */
[----:B------:R-:W-:Y:S05]  /*6160*/  @P0 BRA `(.L_x_71) ;  /* 0x0000000c00c00947 */ /* 0x000fea0003800000 */
[----:B------:R-:W-:-:S04]  /*6170*/  ISETP.NE.AND P0, PT, R5, R0, PT ;  /* 0x000000000500720c */ /* 0x000fc80003f05270 */
[----:B------:R-:W-:-:S13]  /*6180*/  ISETP.NE.OR P0, PT, R4, R0, P0 ;  /* 0x000000000400720c */ /* 0x000fda0000705670 */
        /* <DEDUP_REMOVED lines=20> */
[----:B------:R-:W-:Y:S02]  /*62d0*/  IADD3 R28, P0, PT, R28, -0x1, RZ ;  /* 0xffffffff1c1c7810 */ /* 0x000fe40007f1e0ff */
[CC--:B------:R-:W-:Y:S02]  /*62e0*/  SHF.L.U64.HI R19, R7.reuse, R18.reuse, R8 ;  /* 0x0000001207137219 */ /* 0x0c0fe40000010208 */
[----:B------:R-:W-:Y:S01]  /*62f0*/  SHF.L.U32 R18, R7, R18, RZ ;  /* 0x0000001207127219 */ /* 0x000fe200000006ff */
[----:B------:R-:W-:Y:S01]  /*6300*/  IMAD.X R7, RZ, RZ, R52, P1 ;  /* 0x000000ffff077224 */ /* 0x000fe200008e0634 */
[--C-:B------:R-:W-:Y:S02]  /*6310*/  SHF.R.U64 R64, R64, 0x2, R65.reuse ;  /* 0x0000000240407819 */ /* 0x100fe40000001241 */
[----:B------:R-:W-:Y:S02]  /*6320*/  SHF.R.U32.HI R65, RZ, 0x2, R65 ;  /* 0x00000002ff417819 */ /* 0x000fe40000011641 */
[----:B------:R-:W-:-:S02]  /*6330*/  SHF.R.U64 R30, R14, 0x4, R15 ;  /* 0x000000040e1e7819 */ /* 0x000fc4000000120f */
[----:B------:R-:W-:Y:S02]  /*6340*/  SHF.R.U32.HI R31, RZ, 0x4, R15 ;  /* 0x00000004ff1f7819 */ /* 0x000fe4000001160f */
[----:B0-----:R-:W-:-:S07]  /*6350*/  IADD3.X R29, PT, PT, R3, -0x1, RZ, P0, !PT ;  /* 0xffffffff031d7810 */ /* 0x001fce00007fe4ff */
[----:B------:R-:W-:-:S07]  /*6360*/  LEPC R20, `(.L_x_72) ;  /* 0x000000001014794e */ /* 0x000fce0000000000 */
[----:B--2---:R-:W-:Y:S05]  /*6370*/  CALL.ABS.NOINC R10 ;  /* 0x000000000a007343 */ /* 0x004fea0003c00000 */
.L_x_72:
[----:B------:R-:W-:-:S13]  /*6380*/  ISETP.GE.AND P6, PT, R60, 0x1, PT ;  /* 0x000000013c00780c */ /* 0x000fda0003fc6270 */
[----:B------:R-:W-:Y:S05]  /*6390*/  @!P6 BRA `(.L_x_73) ;  /* 0x000000040090e947 */ /* 0x000fea0003800000 */
[----:B------:R-:W-:Y:S01]  /*63a0*/  ISETP.GE.U32.AND P0, PT, R16, 0x7, PT ;  /* 0x000000071000780c */ /* 0x000fe20003f06070 */
[----:B------:R-:W-:-:S12]  /*63b0*/  IMAD.MOV.U32 R0, RZ, RZ, RZ ;  /* 0x000000ffff007224 */ /* 0x000fd800078e00ff */
[----:B------:R-:W-:Y:S05]  /*63c0*/  @!P0 BRA `(.L_x_74) ;  /* 0x0000000000c08947 */ /* 0x000fea0003800000 */
[----:B------:R-:W-:Y:S01]  /*63d0*/  BSSY.RECONVERGENT B0, `(.L_x_75) ;  /* 0x000002e000007945 */ /* 0x000fe20003800200 */
[----:B------:R-:W-:-:S07]  /*63e0*/  IMAD.MOV.U32 R0, RZ, RZ, RZ ;  /* 0x000000ffff007224 */ /* 0x000fce00078e00ff */
.L_x_76:
        /* <DEDUP_REMOVED lines=45> */
.L_x_75:
[----:B------:R-:W-:-:S07]  /*66c0*/  IMAD.MOV.U32 R0, RZ, RZ, R25 ;  /* 0x000000ffff007224 */ /* 0x000fce00078e0019 */
.L_x_74:
        /* <DEDUP_REMOVED lines=27> */
.L_x_77:
        /* <DEDUP_REMOVED lines=16> */
.L_x_78:
[----:B------:R-:W-:-:S05]  /*6980*/  @P1 IMAD R0, R0, 0x8, R1 ;  /* 0x0000000800001824 */ /* 0x000fca00078e0201 */
[----:B------:R3:W-:Y:S04]  /*6990*/  @P1 STL.64 [R0], RZ ;  /* 0x000000ff00001387 */ /* 0x0007e80000100a00 */
[----:B------:R3:W-:Y:S04]  /*69a0*/  @P1 STL.64 [R0+0x1b0], RZ ;  /* 0x0001b0ff00001387 */ /* 0x0007e80000100a00 */
[----:B------:R3:W-:Y:S04]  /*69b0*/  @P1 STL.64 [R0+0x288], RZ ;  /* 0x000288ff00001387 */ /* 0x0007e80000100a00 */
[----:B------:R3:W-:Y:S04]  /*69c0*/  @P1 STL.64 [R0+0xd8], RZ ;  /* 0x0000d8ff00001387 */ /* 0x0007e80000100a00 */
[----:B------:R3:W-:Y:S02]  /*69d0*/  @P1 STL.64 [R0+0x360], RZ ;  /* 0x000360ff00001387 */ /* 0x0007e40000100a00 */
.L_x_73:
        /* <DEDUP_REMOVED lines=13> */
.L_x_87:
        /* <DEDUP_REMOVED lines=20> */
.L_x_82:
[----:B------:R-:W-:-:S04]  /*6bf0*/  ISETP.NE.U32.AND P0, PT, R9, RZ, PT ;  /* 0x000000ff0900720c */ /* 0x000fc80003f05070 */
[----:B------:R-:W-:-:S13]  /*6c00*/  ISETP.NE.AND.EX P0, PT, RZ, RZ, PT, P0 ;  /* 0x000000ffff00720c */ /* 0x000fda0003f05300 */
[----:B------:R-:W-:Y:S05]  /*6c10*/  @!P0 BRA `(.L_x_84) ;  /* 0x00000000003c8947 */ /* 0x000fea0003800000 */
[----:B------:R-:W-:Y:S01]  /*6c20*/  BSSY.RECONVERGENT B2, `(.L_x_85) ;  /* 0x0000009000027945 */ /* 0x000fe20003800200 */
.L_x_86:
        /* <DEDUP_REMOVED lines=9> */
.L_x_85:
[----:B------:R-:W-:Y:S02]  /*6cc0*/  LOP3.LUT R4, R30, R18, R28, 0xfe, !PT ;  /* 0x000000121e047212 */ /* 0x000fe400078efe1c */
[----:B------:R-:W-:Y:S02]  /*6cd0*/  LOP3.LUT R5, R31, R19, R29, 0xfe, !PT ;  /* 0x000000131f057212 */ /* 0x000fe400078efe1d */
[----:B------:R-:W-:Y:S02]  /*6ce0*/  LOP3.LUT R4, RZ, R4, RZ, 0x33, !PT ;  /* 0x00000004ff047212 */ /* 0x000fe400078e33ff */
[----:B------:R-:W-:Y:S01]  /*6cf0*/  LOP3.LUT R5, RZ, R5, RZ, 0x33, !PT ;  /* 0x00000005ff057212 */ /* 0x000fe200078e33ff */
[----:B------:R-:W-:Y:S06]  /*6d00*/  BRA `(.L_x_83) ;  /* 0x0000000000ac7947 */ /* 0x000fec0003800000 */
.L_x_84:
        /* <DEDUP_REMOVED lines=36> */
.L_x_81:
[----:B------:R-:W-:-:S05]  /*6f50*/  IMAD R6, R0, 0x8, R1 ;  /* 0x0000000800067824 */ /* 0x000fca00078e0201 */
[----:B----4-:R0:W5:Y:S04]  /*6f60*/  LDL.64 R64, [R6+-0x8] ;  /* 0xfffff80006407983 */ /* 0x0101680000100a00 */
[----:B------:R0:W5:Y:S04]  /*6f70*/  LDL.64 R30, [R6+0x1a8] ;  /* 0x0001a800061e7983 */ /* 0x0001680000100a00 */
[----:B------:R0:W5:Y:S04]  /*6f80*/  LDL.64 R18, [R6+0xd0] ;  /* 0x0000d00006127983 */ /* 0x0001680000100a00 */
[----:B------:R0:W5:Y:S04]  /*6f90*/  LDL.64 R28, [R6+0x280] ;  /* 0x00028000061c7983 */ /* 0x0001680000100a00 */
[----:B------:R0:W5:Y:S01]  /*6fa0*/  LDL.64 R4, [R6+0x358] ;  /* 0x0003580006047983 */ /* 0x0001620000100a00 */
[----:B------:R-:W-:-:S07]  /*6fb0*/  VIADD R0, R0, 0xffffffff ;  /* 0xffffffff00007836 */ /* 0x000fce0000000000 */
.L_x_83:
[----:B------:R-:W-:Y:S05]  /*6fc0*/  BSYNC.RECONVERGENT B1 ;  /* 0x0000000000017941 */ /* 0x000fea0003800200 */
.L_x_80:
[----:B------:R-:W-:-:S13]  /*6fd0*/  ISETP.GT.AND P0, PT, R0, -0x1, PT ;  /* 0xffffffff0000780c */ /* 0x000fda0003f04270 */
[----:B------:R-:W-:Y:S05]  /*6fe0*/  @P0 BRA `(.L_x_87) ;  /* 0xfffffff800b00947 */ /* 0x000fea000383ffff */
[----:B------:R-:W-:Y:S05]  /*6ff0*/  BSYNC.RECONVERGENT B0 ;  /* 0x0000000000007941 */ /* 0x000fea0003800200 */
.L_x_79:
[----:B-----5:R-:W2:Y:S02]  /*7000*/  LDL R5, [R1+0x950] ;  /* 0x0009500001057983 */ /* 0x020ea40000100800 */
[----:B--2---:R-:W-:-:S05]  /*7010*/  IMAD R0, R5, 0x8, R2 ;  /* 0x0000000805007824 */ /* 0x004fca00078e0202 */
[----:B------:R-:W2:Y:S02]  /*7020*/  LDL.64 R4, [R0+0x4f8] ;  /* 0x0004f80000047983 */ /* 0x000ea40000100a00 */
[----:B--2---:R-:W-:-:S05]  /*7030*/  IADD3 R4, P0, PT, R4, R3, RZ ;  /* 0x0000000304047210 */ /* 0x004fca0007f1e0ff */
[----:B------:R-:W-:-:S05]  /*7040*/  IMAD.X R5, R5, 0x1, R7, P0 ;  /* 0x0000000105057824 */ /* 0x000fca00000e0607 */
[----:B------:R2:W-:Y:S01]  /*7050*/  STL.64 [R0+0x4f8], R4 ;  /* 0x0004f80400007387 */ /* 0x0005e20000100a00 */
[----:B------:R-:W-:Y:S05]  /*7060*/  BRA `(.L_x_48) ;  /* 0x0000001c00a07947 */ /* 0x000fea0003800000 */
.L_x_71:
[----:B------:R-:W-:-:S04]  /*7070*/  ISETP.GE.U32.AND P0, PT, R4, R0, PT ;  /* 0x000000000400720c */ /* 0x000fc80003f06070 */
[----:B------:R-:W-:-:S13]  /*7080*/  ISETP.NE.OR P0, PT, R5, R10, !P0 ;  /* 0x0000000a0500720c */ /* 0x000fda0004705670 */
[----:B------:R-:W-:Y:S05]  /*7090*/  @P0 BRA `(.L_x_88) ;  /* 0x0000000c00e40947 */ /* 0x000fea0003800000 */
[----:B------:R-:W-:-:S13]  /*70a0*/  ISETP.GT.U32.AND P0, PT, R4, R0, PT ;  /* 0x000000000400720c */ /* 0x000fda0003f04070 */
        /* <DEDUP_REMOVED lines=13> */
[----:B------:R-:W-:Y:S01]  /*7180*/  SHF.R.U32.HI R8, RZ, 0x4, R8 ;  /* 0x00000004ff087819 */ /* 0x000fe20000011608 */
[----:B------:R-:W-:Y:S01]  /*7190*/  IMAD.X R3, RZ, RZ, R13, P0 ;  /* 0x000000ffff037224 */ /* 0x000fe200000e060d */
[-C--:B------:R-:W-:Y:S01]  /*71a0*/  SHF.L.U32 R0, R9, R18.reuse, RZ ;  /* 0x0000001209007219 */ /* 0x080fe200000006ff */
[----:B-1----:R-:W-:Y:S01]  /*71b0*/  IMAD.U32 R4, RZ, RZ, UR4 ;  /* 0x00000004ff047e24 */ /* 0x002fe2000f8e00ff */
[-C--:B------:R-:W-:Y:S01]  /*71c0*/  SHF.L.U64.HI R17, R7, R18.reuse, R8 ;  /* 0x0000001207117219 */ /* 0x080fe20000010208 */
[----:B------:R-:W-:Y:S01]  /*71d0*/  IMAD.U32 R5, RZ, RZ, UR5 ;  /* 0x00000005ff057e24 */ /* 0x000fe2000f8e00ff */
[----:B------:R-:W-:-:S02]  /*71e0*/  SHF.L.U64.HI R3, R9, R18, R3 ;  /* 0x0000001209037219 */ /* 0x000fc40000010203 */
[----:B------:R-:W-:Y:S02]  /*71f0*/  SHF.L.U32 R16, R7, R18, RZ ;  /* 0x0000001207107219 */ /* 0x000fe400000006ff */
[----:B------:R-:W-:Y:S02]  /*7200*/  IADD3 R6, P1, PT, R53, 0x438, RZ ;  /* 0x0000043835067810 */ /* 0x000fe40007f3e0ff */
[----:B------:R-:W-:Y:S02]  /*7210*/  IADD3 R18, P0, PT, R0, -0x1, RZ ;  /* 0xffffffff00127810 */ /* 0x000fe40007f1e0ff */
[--C-:B------:R-:W-:Y:S01]  /*7220*/  SHF.R.U64 R64, R64, 0x2, R65.reuse ;  /* 0x0000000240407819 */ /* 0x100fe20000001241 */
[----:B------:R-:W-:Y:S01]  /*7230*/  IMAD.X R7, RZ, RZ, R52, P1 ;  /* 0x000000ffff077224 */ /* 0x000fe200008e0634 */
[----:B------:R-:W-:Y:S02]  /*7240*/  SHF.R.U32.HI R65, RZ, 0x2, R65 ;  /* 0x00000002ff417819 */ /* 0x000fe40000011641 */
[----:B------:R-:W-:-:S02]  /*7250*/  SHF.R.U64 R28, R14, 0x4, R15 ;  /* 0x000000040e1c7819 */ /* 0x000fc4000000120f */
[----:B------:R-:W-:Y:S02]  /*7260*/  SHF.R.U32.HI R29, RZ, 0x4, R15 ;  /* 0x00000004ff1d7819 */ /* 0x000fe4000001160f */
[----:B0-----:R-:W-:-:S07]  /*7270*/  IADD3.X R19, PT, PT, R3, -0x1, RZ, P0, !PT ;  /* 0xffffffff03137810 */ /* 0x001fce00007fe4ff */
[----:B------:R-:W-:-:S07]  /*7280*/  LEPC R20, `(.L_x_89) ;  /* 0x000000001014794e */ /* 0x000fce0000000000 */
[----:B--2---:R-:W-:Y:S05]  /*7290*/  CALL.ABS.NOINC R10 ;  /* 0x000000000a007343 */ /* 0x004fea0003c00000 */
.L_x_89:
[----:B------:R-:W-:-:S13]  /*72a0*/  ISETP.GE.AND P6, PT, R60, 0x1, PT ;  /* 0x000000013c00780c */ /* 0x000fda0003fc6270 */
[----:B------:R-:W-:Y:S05]  /*72b0*/  @!P6 BRA `(.L_x_90) ;  /* 0x0000000400b8e947 */ /* 0x000fea0003800000 */
[----:B------:R-:W0:Y:S01]  /*72c0*/  LDCU UR4, c[0x0][0x39c] ;  /* 0x00007380ff0477ac */ /* 0x000e220008000800 */
[----:B------:R-:W-:Y:S01]  /*72d0*/  IMAD.MOV.U32 R0, RZ, RZ, RZ ;  /* 0x000000ffff007224 */ /* 0x000fe200078e00ff */
[----:B0-----:R-:W-:-:S09]  /*72e0*/  UISETP.GE.U32.AND UP0, UPT, UR4, 0x8, UPT ;  /* 0x000000080400788c */ /* 0x001fd2000bf06070 */
[----:B------:R-:W-:Y:S05]  /*72f0*/  BRA.U !UP0, `(.L_x_91) ;  /* 0x0000000108e47547 */ /* 0x000fea000b800000 */
[----:B------:R-:W-:Y:S01]  /*7300*/  BSSY.RECONVERGENT B0, `(.L_x_92) ;  /* 0x0000037000007945 */ /* 0x000fe20003800200 */
[----:B------:R-:W-:Y:S02]  /*7310*/  IMAD.MOV R0, RZ, RZ, -R25 ;  /* 0x000000ffff007224 */ /* 0x000fe400078e0a19 */
[----:B------:R-:W-:Y:S02]  /*7320*/  IMAD.MOV.U32 R7, RZ, RZ, R71 ;  /* 0x000000ffff077224 */ /* 0x000fe400078e0047 */
[----:B------:R-:W-:Y:S02]  /*7330*/  IMAD.MOV.U32 R6, RZ, RZ, R70 ;  /* 0x000000ffff067224 */ /* 0x000fe400078e0046 */
[----:B------:R-:W-:Y:S02]  /*7340*/  IMAD.MOV.U32 R5, RZ, RZ, R69 ;  /* 0x000000ffff057224 */ /* 0x000fe400078e0045 */
[----:B------:R-:W-:Y:S02]  /*7350*/  IMAD.MOV.U32 R4, RZ, RZ, R68 ;  /* 0x000000ffff047224 */ /* 0x000fe400078e0044 */
[----:B------:R-:W-:-:S07]  /*7360*/  IMAD.MOV.U32 R3, RZ, RZ, R55 ;  /* 0x000000ffff037224 */ /* 0x000fce00078e0037 */
.L_x_93:
[----:B------:R-:W-:Y:S01]  /*7370*/  STL.64 [R3+-0x20], RZ ;  /* 0xffffe0ff03007387 */ /* 0x000fe20000100a00 */
[----:B------:R-:W-:-:S03]  /*7380*/  VIADD R0, R0, 0x8 ;  /* 0x0000000800007836 */ /* 0x000fc60000000000 */
[----:B------:R-:W-:Y:S02]  /*7390*/  STL.64 [R4+-0x20], RZ ;  /* 0xffffe0ff04007387 */ /* 0x000fe40000100a00 */
[----:B------:R-:W-:Y:S02]  /*73a0*/  ISETP.NE.AND P0, PT, R0, RZ, PT ;  /* 0x000000ff0000720c */ /* 0x000fe40003f05270 */
[----:B------:R-:W-:Y:S04]  /*73b0*/  STL.64 [R5+-0x20], RZ ;  /* 0xffffe0ff05007387 */ /* 0x000fe80000100a00 */
        /* <DEDUP_REMOVED lines=17> */
[----:B------:R-:W-:Y:S04]  /*74d0*/  STL.64 [R3], RZ ;  /* 0x000000ff03007387 */ /* 0x000fe80000100a00 */
[----:B------:R-:W-:Y:S04]  /*74e0*/  STL.64 [R4], RZ ;  /* 0x000000ff04007387 */ /* 0x000fe80000100a00 */
[----:B------:R-:W-:Y:S04]  /*74f0*/  STL.64 [R5], RZ ;  /* 0x000000ff05007387 */ /* 0x000fe80000100a00 */
[----:B------:R-:W-:Y:S04]  /*7500*/  STL.64 [R6], RZ ;  /* 0x000000ff06007387 */ /* 0x000fe80000100a00 */
[----:B------:R-:W-:Y:S04]  /*7510*/  STL.64 [R7], RZ ;  /* 0x000000ff07007387 */ /* 0x000fe80000100a00 */
[----:B------:R-:W-:Y:S04]  /*7520*/  STL.64 [R3+0x8], RZ ;  /* 0x000008ff03007387 */ /* 0x000fe80000100a00 */
        /* <DEDUP_REMOVED lines=9> */
[----:B------:R0:W-:Y:S04]  /*75c0*/  STL.64 [R3+0x18], RZ ;  /* 0x000018ff03007387 */ /* 0x0001e80000100a00 */
[----:B------:R1:W-:Y:S04]  /*75d0*/  STL.64 [R4+0x18], RZ ;  /* 0x000018ff04007387 */ /* 0x0003e80000100a00 */
[----:B------:R2:W-:Y:S01]  /*75e0*/  STL.64 [R5+0x18], RZ ;  /* 0x000018ff05007387 */ /* 0x0005e20000100a00 */
[----:B0-----:R-:W-:-:S03]  /*75f0*/  VIADD R3, R3, 0x40 ;  /* 0x0000004003037836 */ /* 0x001fc60000000000 */
[----:B------:R0:W-:Y:S01]  /*7600*/  STL.64 [R6+0x18], RZ ;  /* 0x000018ff06007387 */ /* 0x0001e20000100a00 */
[----:B-1----:R-:W-:-:S03]  /*7610*/  VIADD R4, R4, 0x40 ;  /* 0x0000004004047836 */ /* 0x002fc60000000000 */
[----:B------:R1:W-:Y:S01]  /*7620*/  STL.64 [R7+0x18], RZ ;  /* 0x000018ff07007387 */ /* 0x0003e20000100a00 */
[----:B--2---:R-:W-:Y:S02]  /*7630*/  VIADD R5, R5, 0x40 ;  /* 0x0000004005057836 */ /* 0x004fe40000000000 */
[----:B0-----:R-:W-:Y:S02]  /*7640*/  VIADD R6, R6, 0x40 ;  /* 0x0000004006067836 */ /* 0x001fe40000000000 */
[----:B-1----:R-:W-:Y:S01]  /*7650*/  VIADD R7, R7, 0x40 ;  /* 0x0000004007077836 */ /* 0x002fe20000000000 */
[----:B------:R-:W-:Y:S06]  /*7660*/  @P0 BRA `(.L_x_93) ;  /* 0xfffffffc00400947 */ /* 0x000fec000383ffff */
[----:B------:R-:W-:Y:S05]  /*7670*/  BSYNC.RECONVERGENT B0 ;  /* 0x0000000000007941 */ /* 0x000fea0003800200 */
.L_x_92:
[----:B------:R-:W-:-:S07]  /*7680*/  IMAD.MOV.U32 R0, RZ, RZ, R25 ;  /* 0x000000ffff007224 */ /* 0x000fce00078e0019 */
.L_x_91:
[----:B------:R-:W-:-:S13]  /*7690*/  ISETP.NE.AND P0, PT, R24, RZ, PT ;  /* 0x000000ff1800720c */ /* 0x000fda0003f05270 */
[----:B------:R-:W-:Y:S05]  /*76a0*/  @!P0 BRA `(.L_x_90) ;  /* 0x0000000000bc8947 */ /* 0x000fea0003800000 */
[----:B------:R-:W-:Y:S02]  /*76b0*/  ISETP.GE.U32.AND P0, PT, R32, 0x3, PT ;  /* 0x000000032000780c */ /* 0x000fe40003f06070 */
[----:B------:R-:W-:-:S11]  /*76c0*/  ISETP.NE.AND P1, PT, R22, RZ, PT ;  /* 0x000000ff1600720c */ /* 0x000fd60003f25270 */
[----:B------:R-:W-:Y:S05]  /*76d0*/  @!P0 BRA `(.L_x_94) ;  /* 0x0000000000588947 */ /* 0x000fea0003800000 */
[C---:B------:R-:W-:Y:S02]  /*76e0*/  IMAD R3, R0.reuse, 0x8, R1 ;  /* 0x0000000800037824 */ /* 0x040fe400078e0201 */
        /* <DEDUP_REMOVED lines=21> */
.L_x_94:
[----:B------:R-:W-:Y:S05]  /*7840*/  @!P1 BRA `(.L_x_90) ;  /* 0x0000000000549947 */ /* 0x000fea0003800000 */
[----:B------:R-:W-:Y:S02]  /*7850*/  ISETP.NE.AND P0, PT, R27, RZ, PT ;  /* 0x000000ff1b00720c */ /* 0x000fe40003f05270 */
        /* <DEDUP_REMOVED lines=14> */
.L_x_95:
[----:B------:R-:W-:-:S05]  /*7940*/  @P1 IMAD R0, R0, 0x8, R1 ;  /* 0x0000000800001824 */ /* 0x000fca00078e0201 */
[----:B------:R2:W-:Y:S04]  /*7950*/  @P1 STL.64 [R0], RZ ;  /* 0x000000ff00001387 */ /* 0x0005e80000100a00 */
[----:B------:R2:W-:Y:S04]  /*7960*/  @P1 STL.64 [R0+0x1b0], RZ ;  /* 0x0001b0ff00001387 */ /* 0x0005e80000100a00 */
[----:B------:R2:W-:Y:S04]  /*7970*/  @P1 STL.64 [R0+0x288], RZ ;  /* 0x000288ff00001387 */ /* 0x0005e80000100a00 */
[----:B------:R2:W-:Y:S04]  /*7980*/  @P1 STL.64 [R0+0xd8], RZ ;  /* 0x0000d8ff00001387 */ /* 0x0005e80000100a00 */
[----:B------:R2:W-:Y:S02]  /*7990*/  @P1 STL.64 [R0+0x360], RZ ;  /* 0x000360ff00001387 */ /* 0x0005e40000100a00 */
.L_x_90:
[----:B------:R-:W-:Y:S01]  /*79a0*/  LOP3.LUT R4, R18, R16, R28, 0xfe, !PT ;  /* 0x0000001012047212 */ /* 0x000fe200078efe1c */
[----:B------:R3:W-:Y:S01]  /*79b0*/  STL.64 [R1], R64 ;  /* 0x0000004001007387 */ /* 0x0007e20000100a00 */
[----:B------:R-:W-:Y:S01]  /*79c0*/  LOP3.LUT R5, R19, R17, R29, 0xfe, !PT ;  /* 0x0000001113057212 */ /* 0x000fe200078efe1d */
[----:B------:R-:W-:Y:S01]  /*79d0*/  BSSY.RECONVERGENT B0, `(.L_x_96) ;  /* 0x000005e000007945 */ /* 0x000fe20003800200 */
[----:B------:R-:W-:Y:S01]  /*79e0*/  LOP3.LUT R4, RZ, R4, RZ, 0x33, !PT ;  /* 0x00000004ff047212 */ /* 0x000fe200078e33ff */
[----:B------:R3:W-:Y:S01]  /*79f0*/  STL.64 [R1+0x1b0], R28 ;  /* 0x0001b01c01007387 */ /* 0x0007e20000100a00 */
[----:B------:R-:W-:Y:S01]  /*7a00*/  LOP3.LUT R5, RZ, R5, RZ, 0x33, !PT ;  /* 0x00000005ff057212 */ /* 0x000fe200078e33ff */
[----:B--2---:R-:W-:Y:S02]  /*7a10*/  IMAD.MOV.U32 R0, RZ, RZ, RZ ;  /* 0x000000ffff007224 */ /* 0x004fe400078e00ff */
[----:B------:R3:W-:Y:S01]  /*7a20*/  STL.64 [R1+0x288], R18 ;  /* 0x0002881201007387 */ /* 0x0007e20000100a00 */
[----:B01----:R-:W-:-:S02]  /*7a30*/  IMAD.MOV.U32 R3, RZ, RZ, RZ ;  /* 0x000000ffff037224 */ /* 0x003fc400078e00ff */
[----:B------:R-:W-:Y:S01]  /*7a40*/  IMAD.MOV.U32 R7, RZ, RZ, RZ ;  /* 0x000000ffff077224 */ /* 0x000fe200078e00ff */
[----:B------:R3:W-:Y:S04]  /*7a50*/  STL.64 [R1+0xd8], R16 ;  /* 0x0000d81001007387 */ /* 0x0007e80000100a00 */
[----:B------:R3:W-:Y:S02]  /*7a60*/  STL.64 [R1+0x360], R4 ;  /* 0x0003600401007387 */ /* 0x0007e40000100a00 */
.L_x_104:
        /* <DEDUP_REMOVED lines=11> */
[----:B---3--:R1:W5:Y:S04]  /*7b20*/  LDL.64 R64, [R6+-0x8] ;  /* 0xfffff80006407983 */ /* 0x0083680000100a00 */
        /* <DEDUP_REMOVED lines=8> */
.L_x_99:
[----:B------:R-:W-:-:S04]  /*7bb0*/  ISETP.NE.U32.AND P0, PT, R9, RZ, PT ;  /* 0x000000ff0900720c */ /* 0x000fc80003f05070 */
[----:B------:R-:W-:-:S13]  /*7bc0*/  ISETP.NE.AND.EX P0, PT, RZ, RZ, PT, P0 ;  /* 0x000000ffff00720c */ /* 0x000fda0003f05300 */
[----:B------:R-:W-:Y:S05]  /*7bd0*/  @!P0 BRA `(.L_x_101) ;  /* 0x00000000003c8947 */ /* 0x000fea0003800000 */
[----:B------:R-:W-:Y:S01]  /*7be0*/  BSSY.RECONVERGENT B2, `(.L_x_102) ;  /* 0x0000009000027945 */ /* 0x000fe20003800200 */
.L_x_103:
[C---:B------:R-:W-:Y:S02]  /*7bf0*/  LOP3.LUT P0, RZ, R64.reuse, 0x2, RZ, 0xc0, !PT ;  /* 0x0000000240ff7812 */ /* 0x040fe4000780c0ff */
[----:B---3--:R-:W-:Y:S02]  /*7c00*/  SHF.R.U64 R64, R64, 0x1, R65 ;  /* 0x0000000140407819 */ /* 0x008fe40000001241 */
[C---:B------:R-:W-:Y:S01]  /*7c10*/  SHF.L.U64.HI R29, R28.reuse, 0x1, R29 ;  /* 0x000000011c1d7819 */ /* 0x040fe2000001021d */
[----:B------:R-:W-:Y:S01]  /*7c20*/  IMAD.SHL.U32 R28, R28, 0x2, RZ ;  /* 0x000000021c1c7824 */ /* 0x000fe200078e00ff */
[----:B------:R-:W-:Y:S02]  /*7c30*/  SHF.R.U64 R16, R16, 0x1, R17 ;  /* 0x0000000110107819 */ /* 0x000fe40000001211 */
[----:B------:R-:W-:Y:S02]  /*7c40*/  SHF.R.U32.HI R65, RZ, 0x1, R65 ;  /* 0x00000001ff417819 */ /* 0x000fe40000011641 */
[----:B------:R-:W-:-:S03]  /*7c50*/  SHF.R.U32.HI R17, RZ, 0x1, R17 ;  /* 0x00000001ff117819 */ /* 0x000fc60000011611 */
[----:B------:R-:W-:Y:S05]  /*7c60*/  @P0 BRA `(.L_x_103) ;  /* 0xfffffffc00e00947 */ /* 0x000fea000383ffff */
[----:B------:R-:W-:Y:S05]  /*7c70*/  BSYNC.RECONVERGENT B2 ;  /* 0x0000000000027941 */ /* 0x000fea0003800200 */
.L_x_102:
[----:B------:R-:W-:Y:S02]  /*7c80*/  LOP3.LUT R4, R28, R16, R18, 0xfe, !PT ;  /* 0x000000101c047212 */ /* 0x000fe400078efe12 */
[----:B------:R-:W-:Y:S02]  /*7c90*/  LOP3.LUT R5, R29, R17, R19, 0xfe, !PT ;  /* 0x000000111d057212 */ /* 0x000fe400078efe13 */
[----:B------:R-:W-:Y:S02]  /*7ca0*/  LOP3.LUT R4, RZ, R4, RZ, 0x33, !PT ;  /* 0x00000004ff047212 */ /* 0x000fe400078e33ff */
[----:B------:R-:W-:Y:S01]  /*7cb0*/  LOP3.LUT R5, RZ, R5, RZ, 0x33, !PT ;  /* 0x00000005ff057212 */ /* 0x000fe200078e33ff */
[----:B------:R-:W-:Y:S06]  /*7cc0*/  BRA `(.L_x_100) ;  /* 0x0000000000ac7947 */ /* 0x000fec0003800000 */
.L_x_101:
[----:B------:R-:W-:Y:S01]  /*7cd0*/  IADD3 R11, P0, PT, RZ, -R4, RZ ;  /* 0x80000004ff0b7210 */ /* 0x000fe20007f1e0ff */
[----:B------:R-:W-:Y:S02]  /*7ce0*/  IMAD R13, R0, 0x8, R1 ;  /* 0x00000008000d7824 */ /* 0x000fe400078e0201 */
[----:B------:R-:W-:Y:S01]  /*7cf0*/  IMAD.MOV.U32 R8, RZ, RZ, R16 ;  /* 0x000000ffff087224 */ /* 0x000fe200078e0010 */
[----:B------:R-:W-:Y:S01]  /*7d00*/  LOP3.LUT R11, R4, R11, RZ, 0xc0, !PT ;  /* 0x0000000b040b7212 */ /* 0x000fe200078ec0ff */
[----:B------:R-:W-:Y:S01]  /*7d10*/  IMAD.X R6, RZ, RZ, ~R5, P0 ;  /* 0x000000ffff067224 */ /* 0x000fe200000e0e05 */
[----:B------:R0:W-:Y:S01]  /*7d20*/  STL.64 [R13+0x1b0], R28 ;  /* 0x0001b01c0d007387 */ /* 0x0001e20000100a00 */
[----:B------:R-:W-:Y:S01]  /*7d30*/  IMAD.MOV.U32 R9, RZ, RZ, R17 ;  /* 0x000000ffff097224 */ /* 0x000fe200078e0011 */
[----:B---3--:R-:W-:Y:S01]  /*7d40*/  LOP3.LUT R16, R16, R11, RZ, 0xfc, !PT ;  /* 0x0000000b10107212 */ /* 0x008fe200078efcff */
        /* <DEDUP_REMOVED lines=28> */
.L_x_98:
[----:B------:R-:W-:-:S05]  /*7f10*/  IMAD R6, R0, 0x8, R1 ;  /* 0x0000000800067824 */ /* 0x000fca00078e0201 */
[----:B---3--:R0:W5:Y:S04]  /*7f20*/  LDL.64 R64, [R6+-0x8] ;  /* 0xfffff80006407983 */ /* 0x0081680000100a00 */
[----:B------:R0:W5:Y:S04]  /*7f30*/  LDL.64 R28, [R6+0x1a8] ;  /* 0x0001a800061c7983 */ /* 0x0001680000100a00 */
[----:B------:R0:W5:Y:S04]  /*7f40*/  LDL.64 R16, [R6+0xd0] ;  /* 0x0000d00006107983 */ /* 0x0001680000100a00 */
[----:B------:R0:W5:Y:S04]  /*7f50*/  LDL.64 R18, [R6+0x280] ;  /* 0x0002800006127983 */ /* 0x0001680000100a00 */
[----:B------:R0:W5:Y:S01]  /*7f60*/  LDL.64 R4, [R6+0x358] ;  /* 0x0003580006047983 */ /* 0x0001620000100a00 */
[----:B------:R-:W-:-:S07]  /*7f70*/  VIADD R0, R0, 0xffffffff ;  /* 0xffffffff00007836 */ /* 0x000fce0000000000 */
.L_x_100:
[----:B------:R-:W-:Y:S05]  /*7f80*/  BSYNC.RECONVERGENT B1 ;  /* 0x0000000000017941 */ /* 0x000fea0003800200 */
.L_x_97:
[----:B------:R-:W-:-:S13]  /*7f90*/  ISETP.GT.AND P0, PT, R0, -0x1, PT ;  /* 0xffffffff0000780c */ /* 0x000fda0003f04270 */
[----:B------:R-:W-:Y:S05]  /*7fa0*/  @P0 BRA `(.L_x_104) ;  /* 0xfffffff800b00947 */ /* 0x000fea000383ffff */
[----:B------:R-:W-:Y:S05]  /*7fb0*/  BSYNC.RECONVERGENT B0 ;  /* 0x0000000000007941 */ /* 0x000fea0003800200 */
.L_x_96:
[----:B-----5:R-:W2:Y:S02]  /*7fc0*/  LDL R5, [R1+0x954] ;  /* 0x0009540001057983 */ /* 0x020ea40000100800 */
[----:B--2---:R-:W-:-:S05]  /*7fd0*/  IMAD R0, R5, 0x8, R2 ;  /* 0x0000000805007824 */ /* 0x004fca00078e0202 */
[----:B------:R-:W2:Y:S02]  /*7fe0*/  LDL.64 R4, [R0+0x4f8] ;  /* 0x0004f80000047983 */ /* 0x000ea40000100a00 */
[----:B--2---:R-:W-:-:S05]  /*7ff0*/  IADD3 R4, P0, PT, R4, R3, RZ ;  /* 0x0000000304047210 */ /* 0x004fca0007f1e0ff */
[----:B------:R-:W-:-:S05]  /*8000*/  IMAD.X R5, R5, 0x1, R7, P0 ;  /* 0x0000000105057824 */ /* 0x000fca00000e0607 */
[----:B------:R4:W-:Y:S01]  /*8010*/  STL.64 [R0+0x4f8], R4 ;  /* 0x0004f80400007387 */ /* 0x0009e20000100a00 */
[----:B------:R-:W-:Y:S05]  /*8020*/  BRA `(.L_x_48) ;  /* 0x0000000c00b07947 */ /* 0x000fea0003800000 */
.L_x_88:
        /* <DEDUP_REMOVED lines=30> */
.L_x_105:
[----:B------:R-:W-:-:S13]  /*8210*/  ISETP.GE.AND P6, PT, R60, 0x1, PT ;  /* 0x000000013c00780c */ /* 0x000fda0003fc6270 */
[----:B------:R-:W-:Y:S05]  /*8220*/  @!P6 BRA `(.L_x_106) ;  /* 0x000000040090e947 */ /* 0x000fea0003800000 */
[----:B------:R-:W-:Y:S01]  /*8230*/  ISETP.GE.U32.AND P0, PT, R16, 0x7, PT ;  /* 0x000000071000780c */ /* 0x000fe20003f06070 */
[----:B------:R-:W-:-:S12]  /*8240*/  IMAD.MOV.U32 R0, RZ, RZ, RZ ;  /* 0x000000ffff007224 */ /* 0x000fd800078e00ff */
[----:B------:R-:W-:Y:S05]  /*8250*/  @!P0 BRA `(.L_x_107) ;  /* 0x0000000000c08947 */ /* 0x000fea0003800000 */
[----:B------:R-:W-:Y:S01]  /*8260*/  BSSY.RECONVERGENT B0, `(.L_x_108) ;  /* 0x000002e000007945 */ /* 0x000fe20003800200 */
[----:B------:R-:W-:-:S07]  /*8270*/  IMAD.MOV.U32 R0, RZ, RZ, RZ ;  /* 0x000000ffff007224 */ /* 0x000fce00078e00ff */
.L_x_109:
        /* <DEDUP_REMOVED lines=45> */
.L_x_108:
[----:B------:R-:W-:-:S07]  /*8550*/  IMAD.MOV.U32 R0, RZ, RZ, R25 ;  /* 0x000000ffff007224 */ /* 0x000fce00078e0019 */
.L_x_107:
        /* <DEDUP_REMOVED lines=27> */
.L_x_110:
        /* <DEDUP_REMOVED lines=16> */
.L_x_111:
[----:B------:R-:W-:-:S05]  /*8810*/  @P1 IMAD R0, R0, 0x8, R1 ;  /* 0x0000000800001824 */ /* 0x000fca00078e0201 */
[----:B------:R3:W-:Y:S04]  /*8820*/  @P1 STL.64 [R0], RZ ;  /* 0x000000ff00001387 */ /* 0x0007e80000100a00 */
[----:B------:R3:W-:Y:S04]  /*8830*/  @P1 STL.64 [R0+0x1b0], RZ ;  /* 0x0001b0ff00001387 */ /* 0x0007e80000100a00 */
[----:B------:R3:W-:Y:S04]  /*8840*/  @P1 STL.64 [R0+0x288], RZ ;  /* 0x000288ff00001387 */ /* 0x0007e80000100a00 */
[----:B------:R3:W-:Y:S04]  /*8850*/  @P1 STL.64 [R0+0xd8], RZ ;  /* 0x0000d8ff00001387 */ /* 0x0007e80000100a00 */
[----:B------:R3:W-:Y:S02]  /*8860*/  @P1 STL.64 [R0+0x360], RZ ;  /* 0x000360ff00001387 */ /* 0x0007e40000100a00 */
.L_x_106:
        /* <DEDUP_REMOVED lines=13> */
.L_x_120:
        /* <DEDUP_REMOVED lines=20> */
.L_x_115:
[----:B------:R-:W-:-:S04]  /*8a80*/  ISETP.NE.U32.AND P0, PT, R9, RZ, PT ;  /* 0x000000ff0900720c */ /* 0x000fc80003f05070 */
[----:B------:R-:W-:-:S13]  /*8a90*/  ISETP.NE.AND.EX P0, PT, RZ, RZ, PT, P0 ;  /* 0x000000ffff00720c */ /* 0x000fda0003f05300 */
[----:B------:R-:W-:Y:S05]  /*8aa0*/  @!P0 BRA `(.L_x_117) ;  /* 0x00000000003c8947 */ /* 0x000fea0003800000 */
[----:B------:R-:W-:Y:S01]  /*8ab0*/  BSSY.RECONVERGENT B2, `(.L_x_118) ;  /* 0x0000009000027945 */ /* 0x000fe20003800200 */
.L_x_119:
        /* <DEDUP_REMOVED lines=9> */
.L_x_118:
[----:B------:R-:W-:Y:S02]  /*8b50*/  LOP3.LUT R4, R30, R18, R28, 0xfe, !PT ;  /* 0x000000121e047212 */ /* 0x000fe400078efe1c */
[----:B------:R-:W-:Y:S02]  /*8b60*/  LOP3.LUT R5, R31, R19, R29, 0xfe, !PT ;  /* 0x000000131f057212 */ /* 0x000fe400078efe1d */
[----:B------:R-:W-:Y:S02]  /*8b70*/  LOP3.LUT R4, RZ, R4, RZ, 0x33, !PT ;  /* 0x00000004ff047212 */ /* 0x000fe400078e33ff */
[----:B------:R-:W-:Y:S01]  /*8b80*/  LOP3.LUT R5, RZ, R5, RZ, 0x33, !PT ;  /* 0x00000005ff057212 */ /* 0x000fe200078e33ff */
[----:B------:R-:W-:Y:S06]  /*8b90*/  BRA `(.L_x_116) ;  /* 0x0000000000ac7947 */ /* 0x000fec0003800000 */
.L_x_117:
        /* <DEDUP_REMOVED lines=36> */
.L_x_114:
[----:B------:R-:W-:-:S05]  /*8de0*/  IMAD R6, R0, 0x8, R1 ;  /* 0x0000000800067824 */ /* 0x000fca00078e0201 */
[----:B----4-:R0:W5:Y:S04]  /*8df0*/  LDL.64 R64, [R6+-0x8] ;  /* 0xfffff80006407983 */ /* 0x0101680000100a00 */
[----:B------:R0:W5:Y:S04]  /*8e00*/  LDL.64 R30, [R6+0x1a8] ;  /* 0x0001a800061e7983 */ /* 0x0001680000100a00 */
[----:B------:R0:W5:Y:S04]  /*8e10*/  LDL.64 R18, [R6+0xd0] ;  /* 0x0000d00006127983 */ /* 0x0001680000100a00 */
[----:B------:R0:W5:Y:S04]  /*8e20*/  LDL.64 R28, [R6+0x280] ;  /* 0x00028000061c7983 */ /* 0x0001680000100a00 */
[----:B------:R0:W5:Y:S01]  /*8e30*/  LDL.64 R4, [R6+0x358] ;  /* 0x0003580006047983 */ /* 0x0001620000100a00 */
[----:B------:R-:W-:-:S07]  /*8e40*/  VIADD R0, R0, 0xffffffff ;  /* 0xffffffff00007836 */ /* 0x000fce0000000000 */
.L_x_116:
[----:B------:R-:W-:Y:S05]  /*8e50*/  BSYNC.RECONVERGENT B1 ;  /* 0x0000000000017941 */ /* 0x000fea0003800200 */
.L_x_113:
[----:B------:R-:W-:-:S13]  /*8e60*/  ISETP.GT.AND P0, PT, R0, -0x1, PT ;  /* 0xffffffff0000780c */ /* 0x000fda0003f04270 */
[----:B------:R-:W-:Y:S05]  /*8e70*/  @P0 BRA `(.L_x_120) ;  /* 0xfffffff800b00947 */ /* 0x000fea000383ffff */
[----:B------:R-:W-:Y:S05]  /*8e80*/  BSYNC.RECONVERGENT B0 ;  /* 0x0000000000007941 */ /* 0x000fea0003800200 */
.L_x_112:
[----:B-----5:R-:W2:Y:S02]  /*8e90*/  LDL R5, [R1+0x958] ;  /* 0x0009580001057983 */ /* 0x020ea40000100800 */
[----:B--2---:R-:W-:-:S05]  /*8ea0*/  IMAD R0, R5, 0x8, R2 ;  /* 0x0000000805007824 */ /* 0x004fca00078e0202 */
[----:B------:R-:W2:Y:S02]  /*8eb0*/  LDL.64 R4, [R0+0x4f8] ;  /* 0x0004f80000047983 */ /* 0x000ea40000100a00 */
[----:B--2---:R-:W-:-:S05]  /*8ec0*/  IADD3 R4, P0, PT, R4, R3, RZ ;  /* 0x0000000304047210 */ /* 0x004fca0007f1e0ff */
[----:B------:R-:W-:-:S05]  /*8ed0*/  IMAD.X R5, R5, 0x1, R7, P0 ;  /* 0x0000000105057824 */ /* 0x000fca00000e0607 */
[----:B------:R3:W-:Y:S03]  /*8ee0*/  STL.64 [R0+0x4f8], R4 ;  /* 0x0004f80400007387 */ /* 0x0007e60000100a00 */
.L_x_48:
[----:B------:R-:W-:Y:S05]  /*8ef0*/  BSYNC.RECONVERGENT B6 ;  /* 0x0000000000067941 */ /* 0x000fea0003800200 */
.L_x_43:
[----:B--234-:R-:W2:Y:S02]  /*8f00*/  LDL.64 R4, [R1+0x920] ;  /* 0x0009200001047983 */ /* 0x01cea40000100a00 */
[----:B--2---:R-:W-:Y:S02]  /*8f10*/  VIADD R0, R4, 0x1 ;  /* 0x0000000104007836 */ /* 0x004fe40000000000 */
[----:B------:R-:W-:-:S03]  /*8f20*/  IMAD.IADD R3, R26, 0x1, -R5 ;  /* 0x000000011a037824 */ /* 0x000fc600078e0a05 */
[----:B------:R2:W-:Y:S02]  /*8f30*/  STL [R1+0x920], R0 ;  /* 0x0009200001007387 */ /* 0x0005e40000100800 */
[----:B------:R-:W-:-:S13]  /*8f40*/  ISETP.GE.U32.AND P0, PT, R0, R3, PT ;  /* 0x000000030000720c */ /* 0x000fda0003f06070 */
[----:B--2---:R-:W-:Y:S05]  /*8f50*/  @!P0 BRA `(.L_x_121) ;  /* 0xffffffb0001c8947 */ /* 0x004fea000383ffff */
.L_x_35:
[----:B------:R-:W-:Y:S05]  /*8f60*/  BSYNC.RECONVERGENT B7 ;  /* 0x0000000000077941 */ /* 0x000fea0003800200 */
.L_x_29:
[----:B------:R-:W2:Y:S01]  /*8f70*/  LDL R0, [R1+0x91c] ;  /* 0x00091c0001007983 */ /* 0x000ea20000100800 */
[----:B------:R-:W3:Y:S03]  /*8f80*/  LDCU UR4, c[0x0][0x39c] ;  /* 0x00007380ff0477ac */ /* 0x000ee60008000800 */
[----:B------:R-:W4:Y:S01]  /*8f90*/  LDL R3, [R1+0x924] ;  /* 0x0009240001037983 */ /* 0x000f220000100800 */
[----:B---3--:R-:W-:Y:S02]  /*8fa0*/  UIADD3 UR5, UPT, UPT, UR4, -0x1, URZ ;  /* 0xffffffff04057890 */ /* 0x008fe4000fffe0ff */
[----:B------:R-:W-:-:S04]  /*8fb0*/  UIADD3 UR4, UPT, UPT, UR4, -0x2, URZ ;  /* 0xfffffffe04047890 */ /* 0x000fc8000fffe0ff */
[----:B------:R-:W-:Y:S01]  /*8fc0*/  UIMAD UR4, UR5, UR4, URZ ;  /* 0x00000004050472a4 */ /* 0x000fe2000f8e02ff */
[----:B--2---:R-:W-:-:S05]  /*8fd0*/  VIADD R0, R0, 0x1 ;  /* 0x0000000100007836 */ /* 0x004fca0000000000 */
[----:B----4-:R-:W-:Y:S01]  /*8fe0*/  IADD3 R3, PT, PT, -R3, UR4, RZ ;  /* 0x0000000403037c10 */ /* 0x010fe2000fffe1ff */
[----:B------:R2:W-:Y:S03]  /*8ff0*/  STL [R1+0x91c], R0 ;  /* 0x00091c0001007387 */ /* 0x0005e60000100800 */
[----:B------:R-:W-:-:S13]  /*9000*/  ISETP.GE.U32.AND P0, PT, R0, R3, PT ;  /* 0x000000030000720c */ /* 0x000fda0003f06070 */
[----:B--2---:R-:W-:Y:S05]  /*9010*/  @!P0 BRA `(.L_x_122) ;  /* 0xffffff9800dc8947 */ /* 0x004fea000383ffff */
.L_x_23:
[----:B------:R-:W-:Y:S05]  /*9020*/  BSYNC.RECONVERGENT B8 ;  /* 0x0000000000087941 */ /* 0x000fea0003800200 */
.L_x_17:
[----:B0-----:R-:W2:Y:S01]  /*9030*/  LDL R0, [R1+0x918] ;  /* 0x0009180001007983 */ /* 0x001ea20000100800 */
[----:B------:R-:W0:Y:S03]  /*9040*/  LDCU UR4, c[0x0][0x39c] ;  /* 0x00007380ff0477ac */ /* 0x000e260008000800 */
[----:B------:R-:W3:Y:S01]  /*9050*/  LDL R3, [R1+0x924] ;  /* 0x0009240001037983 */ /* 0x000ee20000100800 */
[----:B0-----:R-:W-:Y:S02]  /*9060*/  UIADD3 UR5, UPT, UPT, UR4, -0x2, URZ ;  /* 0xfffffffe04057890 */ /* 0x001fe4000fffe0ff */
[----:B------:R-:W-:-:S04]  /*9070*/  UIADD3 UR4, UPT, UPT, UR4, -0x1, URZ ;  /* 0xffffffff04047890 */ /* 0x000fc8000fffe0ff */
[----:B------:R-:W-:Y:S01]  /*9080*/  UIMAD UR4, UR4, UR5, URZ ;  /* 0x00000005040472a4 */ /* 0x000fe2000f8e02ff */
[----:B--2---:R-:W-:-:S05]  /*9090*/  VIADD R0, R0, 0x1 ;  /* 0x0000000100007836 */ /* 0x004fca0000000000 */
[----:B---3--:R-:W-:Y:S01]  /*90a0*/  IADD3 R3, PT, PT, -R3, UR4, RZ ;  /* 0x0000000403037c10 */ /* 0x008fe2000fffe1ff */
[----:B------:R0:W-:Y:S03]  /*90b0*/  STL [R1+0x918], R0 ;  /* 0x0009180001007387 */ /* 0x0001e60000100800 */
[----:B------:R-:W-:-:S13]  /*90c0*/  ISETP.GE.U32.AND P0, PT, R0, R3, PT ;  /* 0x000000030000720c */ /* 0x000fda0003f06070 */
[----:B0-----:R-:W-:Y:S05]  /*90d0*/  @!P0 BRA `(.L_x_123) ;  /* 0xffffff8400848947 */ /* 0x001fea000383ffff */
.L_x_16:
[----:B------:R-:W-:Y:S05]  /*90e0*/  BSYNC.RECONVERGENT B9 ;  /* 0x0000000000097941 */ /* 0x000fea0003800200 */
.L_x_15:
[----:B------:R-:W2:Y:S04]  /*90f0*/  LDL.64 R4, [R1+0x950] ;  /* 0x0009500001047983 */ /* 0x000ea80000100a00 */
[----:B------:R-:W3:Y:S01]  /*9100*/  LDL R3, [R1+0x958] ;  /* 0x0009580001037983 */ /* 0x000ee20000100800 */
[--C-:B--2---:R-:W-:Y:S02]  /*9110*/  IMAD R0, R4, 0x8, R2.reuse ;  /* 0x0000000804007824 */ /* 0x104fe400078e0202 */
[--C-:B------:R-:W-:Y:S02]  /*9120*/  IMAD R4, R5, 0x8, R2.reuse ;  /* 0x0000000805047824 */ /* 0x100fe400078e0202 */
[----:B---3--:R-:W-:Y:S02]  /*9130*/  IMAD R3, R3, 0x8, R2 ;  /* 0x0000000803037824 */ /* 0x008fe400078e0202 */
[----:B------:R-:W2:Y:S04]  /*9140*/  LDL R0, [R0+0x4f8] ;  /* 0x0004f80000007983 */ /* 0x000ea80000100800 */
[----:B------:R-:W3:Y:S04]  /*9150*/  LDL R4, [R4+0x4f8] ;  /* 0x0004f80004047983 */ /* 0x000ee80000100800 */
[----:B------:R-:W4:Y:S01]  /*9160*/  LDL R3, [R3+0x4f8] ;  /* 0x0004f80003037983 */ /* 0x000f220000100800 */
[----:B--2---:R-:W-:-:S02]  /*9170*/  IMAD.SHL.U32 R2, R0, 0x2, RZ ;  /* 0x0000000200027824 */ /* 0x004fc400078e00ff */
[----:B---3--:R-:W-:Y:S02]  /*9180*/  IMAD.SHL.U32 R5, R4, 0x4, RZ ;  /* 0x0000000404057824 */ /* 0x008fe400078e00ff */
[----:B----4-:R-:W-:-:S05]  /*9190*/  IMAD.SHL.U32 R48, R3, 0x8, RZ ;  /* 0x0000000803307824 */ /* 0x010fca00078e00ff */
[----:B------:R-:W-:-:S07]  /*91a0*/  IADD3 R48, PT, PT, R48, R5, R2 ;  /* 0x0000000530307210 */ /* 0x000fce0007ffe002 */
.L_x_0:
[----:B------:R-:W0:Y:S01]  /*91b0*/  S2R R3, SR_CgaCtaId ;  /* 0x0000000000037919 */ /* 0x000e220000008800 */
[----:B------:R-:W-:Y:S01]  /*91c0*/  MOV R0, 0x400 ;  /* 0x0000040000007802 */ /* 0x000fe20000000f00 */
[----:B------:R-:W-:Y:S05]  /*91d0*/  WARPSYNC.ALL ;  /* 0x0000000000007948 */ /* 0x000fea0003800000 */
[----:B------:R-:W2:Y:S01]  /*91e0*/  S2R R7, SR_TID.X ;  /* 0x0000000000077919 */ /* 0x000ea20000002100 */
[----:B0-----:R-:W-:-:S05]  /*91f0*/  LEA R0, R3, R0, 0x18 ;  /* 0x0000000003007211 */ /* 0x001fca00078ec0ff */
[C---:B--2---:R-:W-:Y:S01]  /*9200*/  IMAD R3, R7.reuse, 0x4, R0 ;  /* 0x0000000407037824 */ /* 0x044fe200078e0200 */
[C---:B------:R-:W-:Y:S02]  /*9210*/  LOP3.LUT P0, RZ, R7.reuse, 0x3e0, RZ, 0xc0, !PT ;  /* 0x000003e007ff7812 */ /* 0x040fe4000780c0ff */
[----:B------:R-:W-:Y:S02]  /*9220*/  ISETP.GT.U32.AND P1, PT, R7, 0x1f, PT ;  /* 0x0000001f0700780c */ /* 0x000fe40003f24070 */
[----:B------:R-:W-:Y:S01]  /*9230*/  STS [R3], R48 ;  /* 0x0000003003007388 */ /* 0x000fe20000000800 */
[----:B------:R-:W-:Y:S08]  /*9240*/  BAR.SYNC.DEFER_BLOCKING 0x0 ;  /* 0x0000000000007b1d */ /* 0x000ff00000010000 */
[----:B------:R-:W-:Y:S04]  /*9250*/  @!P0 LDS R2, [R3+0x100] ;  /* 0x0001000003028984 */ /* 0x000fe80000000800 */
[----:B------:R-:W0:Y:S02]  /*9260*/  @!P0 LDS R5, [R3] ;  /* 0x0000000003058984 */ /* 0x000e240000000800 */
[----:B0-----:R-:W-:-:S05]  /*9270*/  @!P0 IMAD.IADD R2, R2, 0x1, R5 ;  /* 0x0000000102028824 */ /* 0x001fca00078e0205 */
[----:B------:R-:W-:Y:S01]  /*9280*/  @!P0 STS [R3], R2 ;  /* 0x0000000203008388 */ /* 0x000fe20000000800 */
[----:B------:R-:W-:Y:S01]  /*9290*/  BAR.SYNC.DEFER_BLOCKING 0x0 ;  /* 0x0000000000007b1d */ /* 0x000fe20000010000 */
[----:B------:R-:W-:-:S05]  /*92a0*/  ISETP.GT.U32.AND P0, PT, R7, 0xf, PT ;  /* 0x0000000f0700780c */ /* 0x000fca0003f04070 */
[----:B------:R-:W-:Y:S04]  /*92b0*/  @!P1 LDS R4, [R3+0x80] ;  /* 0x0000800003049984 */ /* 0x000fe80000000800 */
[----:B------:R-:W0:Y:S02]  /*92c0*/  @!P1 LDS R5, [R3] ;  /* 0x0000000003059984 */ /* 0x000e240000000800 */
[----:B0-----:R-:W-:-:S05]  /*92d0*/  @!P1 IMAD.IADD R4, R4, 0x1, R5 ;  /* 0x0000000104049824 */ /* 0x001fca00078e0205 */
[----:B------:R-:W-:Y:S01]  /*92e0*/  @!P1 STS [R3], R4 ;  /* 0x0000000403009388 */ /* 0x000fe20000000800 */
[----:B------:R-:W-:Y:S01]  /*92f0*/  BAR.SYNC.DEFER_BLOCKING 0x0 ;  /* 0x0000000000007b1d */ /* 0x000fe20000010000 */
[----:B------:R-:W-:-:S05]  /*9300*/  ISETP.GT.U32.AND P1, PT, R7, 0x7, PT ;  /* 0x000000070700780c */ /* 0x000fca0003f24070 */
[----:B------:R-:W-:Y:S04]  /*9310*/  @!P0 LDS R5, [R3+0x40] ;  /* 0x0000400003058984 */ /* 0x000fe80000000800 */
[----:B-1----:R-:W0:Y:S02]  /*9320*/  @!P0 LDS R6, [R3] ;  /* 0x0000000003068984 */ /* 0x002e240000000800 */
        /* <DEDUP_REMOVED lines=15> */
[----:B------:R-:W-:-:S05]  /*9420*/  ISETP.NE.AND P0, PT, R7, RZ, PT ;  /* 0x000000ff0700720c */ /* 0x000fca0003f05270 */
[----:B------:R-:W-:Y:S04]  /*9430*/  @!P1 LDS R5, [R3+0x8] ;  /* 0x0000080003059984 */ /* 0x000fe80000000800 */
[----:B------:R-:W0:Y:S02]  /*9440*/  @!P1 LDS R6, [R3] ;  /* 0x0000000003069984 */ /* 0x000e240000000800 */
[----:B0-----:R-:W-:-:S05]  /*9450*/  @!P1 IMAD.IADD R6, R5, 0x1, R6 ;  /* 0x0000000105069824 */ /* 0x001fca00078e0206 */
[----:B------:R-:W-:Y:S01]  /*9460*/  @!P1 STS [R3], R6 ;  /* 0x0000000603009388 */ /* 0x000fe20000000800 */
[----:B------:R-:W-:Y:S06]  /*9470*/  BAR.SYNC.DEFER_BLOCKING 0x0 ;  /* 0x0000000000007b1d */ /* 0x000fec0000010000 */
[----:B------:R-:W0:Y:S02]  /*9480*/  @!P0 LDS.64 R8, [R0] ;  /* 0x0000000000088984 */ /* 0x000e240000000a00 */
[----:B0-----:R-:W-:-:S05]  /*9490*/  @!P0 IMAD.IADD R5, R9, 0x1, R8 ;  /* 0x0000000109058824 */ /* 0x001fca00078e0208 */
[----:B------:R0:W-:Y:S01]  /*94a0*/  @!P0 STS [R0], R5 ;  /* 0x0000000500008388 */ /* 0x0001e20000000800 */
[----:B------:R-:W-:Y:S06]  /*94b0*/  BAR.SYNC.DEFER_BLOCKING 0x0 ;  /* 0x0000000000007b1d */ /* 0x000fec0000010000 */
[----:B------:R-:W-:Y:S05]  /*94c0*/  @P0 EXIT ;  /* 0x000000000000094d */ /* 0x000fea0003800000 */
[----:B0-----:R-:W0:Y:S01]  /*94d0*/  LDS R5, [R0] ;  /* 0x0000000000057984 */ /* 0x001e220000000800 */
[----:B------:R-:W1:Y:S02]  /*94e0*/  LDC.64 R2, c[0x0][0x390] ;  /* 0x0000e400ff027b82 */ /* 0x000e640000000a00 */
[----:B-1----:R-:W-:-:S05]  /*94f0*/  IMAD.WIDE.U32 R54, R54, 0x4, R2 ;  /* 0x0000000436367825 */ /* 0x002fca00078e0002 */
[----:B0-----:R-:W-:Y:S01]  /*9500*/  STG.E desc[UR36][R54.64], R5 ;  /* 0x0000000536007986 */ /* 0x001fe2000c101924 */
[----:B------:R-:W-:Y:S05]  /*9510*/  EXIT ;  /* 0x000000000000794d */ /* 0x000fea0003800000 */
.L_x_124:
[----:B------:R-:W-:-:S00]  /*9520*/  BRA `(.L_x_124) ;  /* 0xfffffffc00fc7947 */ /* 0x000fc0000383ffff */
[----:B------:R-:W-:-:S00]  /*9530*/  NOP ;  /* 0x0000000000007918 */ /* 0x000fc00000000000 */
        /* <DEDUP_REMOVED lines=12> */
.L_x_125:


//--------------------- .nv.global.init           --------------------------
	.section	.nv.global.init,"aw",@progbits
.nv.global.init:
	.type		$str,@object
	.size		$str,(.L_0 - $str)
$str:
        /*0000*/ 	.byte	0x63, 0x75, 0x72, 0x72, 0x65, 0x6e, 0x74, 0x3a, 0x25, 0x64, 0x0a, 0x00
.L_0:


//--------------------- .nv.shared._Z11cuda_kernelPjS_S_ii --------------------------
	.section	.nv.shared._Z11cuda_kernelPjS_S_ii,"aw",@nobits
	.sectionflags	@""
	.align	4
.nv.shared._Z11cuda_kernelPjS_S_ii:
	.zero		1408


//--------------------- .nv.shared.reserved.0     --------------------------
	.section	.nv.shared.reserved.0,"aw",@nobits
	.weak		__nv_reservedSMEM_offset_0_alias
	.size		__nv_reservedSMEM_offset_0_alias, 0, 64
	.other		__nv_reservedSMEM_offset_0_alias,@"STO_CUDA_RESERVED_SHARED STV_DEFAULT"
__nv_reservedSMEM_offset_0_alias:
	.zero		0
	.zero		64


//--------------------- .nv.constant0._Z11cuda_kernelPjS_S_ii --------------------------
	.section	.nv.constant0._Z11cuda_kernelPjS_S_ii,"a",@progbits
	.sectionflags	@""
	.align	4
.nv.constant0._Z11cuda_kernelPjS_S_ii:
	.zero		928


//--------------------- SYMBOLS --------------------------

	.type		.nv.reservedSmem.offset0,@object
	.size		.nv.reservedSmem.offset0,0x4
	.type		.nv.reservedSmem.cap,@object
	.size		.nv.reservedSmem.cap,0x4
	.type		vprintf,@function
